//
// Generated by NVIDIA NVVM Compiler
//
// Compiler Build ID: CL-36424714
// Cuda compilation tools, release 13.0, V13.0.88
// Based on NVVM 20.0.0
//

.version 9.0
.target sm_100
.address_size 64

	// .globl	_Z28fused_conv_batch_relu_kernelPKfPfS0_S0_S0_S0_S0_iiiiiif

.visible .entry _Z28fused_conv_batch_relu_kernelPKfPfS0_S0_S0_S0_S0_iiiiiif(
	.param .u64 .ptr .align 1 _Z28fused_conv_batch_relu_kernelPKfPfS0_S0_S0_S0_S0_iiiiiif_param_0,
	.param .u64 .ptr .align 1 _Z28fused_conv_batch_relu_kernelPKfPfS0_S0_S0_S0_S0_iiiiiif_param_1,
	.param .u64 .ptr .align 1 _Z28fused_conv_batch_relu_kernelPKfPfS0_S0_S0_S0_S0_iiiiiif_param_2,
	.param .u64 .ptr .align 1 _Z28fused_conv_batch_relu_kernelPKfPfS0_S0_S0_S0_S0_iiiiiif_param_3,
	.param .u64 .ptr .align 1 _Z28fused_conv_batch_relu_kernelPKfPfS0_S0_S0_S0_S0_iiiiiif_param_4,
	.param .u64 .ptr .align 1 _Z28fused_conv_batch_relu_kernelPKfPfS0_S0_S0_S0_S0_iiiiiif_param_5,
	.param .u64 .ptr .align 1 _Z28fused_conv_batch_relu_kernelPKfPfS0_S0_S0_S0_S0_iiiiiif_param_6,
	.param .u32 _Z28fused_conv_batch_relu_kernelPKfPfS0_S0_S0_S0_S0_iiiiiif_param_7,
	.param .u32 _Z28fused_conv_batch_relu_kernelPKfPfS0_S0_S0_S0_S0_iiiiiif_param_8,
	.param .u32 _Z28fused_conv_batch_relu_kernelPKfPfS0_S0_S0_S0_S0_iiiiiif_param_9,
	.param .u32 _Z28fused_conv_batch_relu_kernelPKfPfS0_S0_S0_S0_S0_iiiiiif_param_10,
	.param .u32 _Z28fused_conv_batch_relu_kernelPKfPfS0_S0_S0_S0_S0_iiiiiif_param_11,
	.param .u32 _Z28fused_conv_batch_relu_kernelPKfPfS0_S0_S0_S0_S0_iiiiiif_param_12,
	.param .f32 _Z28fused_conv_batch_relu_kernelPKfPfS0_S0_S0_S0_S0_iiiiiif_param_13
)
{
	.reg .pred 	%p<110>;
	.reg .b32 	%r<188>;
	.reg .b32 	%f<264>;
	.reg .b64 	%rd<111>;

	ld.param.u64 	%rd24, [_Z28fused_conv_batch_relu_kernelPKfPfS0_S0_S0_S0_S0_iiiiiif_param_0];
	ld.param.u64 	%rd25, [_Z28fused_conv_batch_relu_kernelPKfPfS0_S0_S0_S0_S0_iiiiiif_param_1];
	ld.param.u64 	%rd26, [_Z28fused_conv_batch_relu_kernelPKfPfS0_S0_S0_S0_S0_iiiiiif_param_2];
	ld.param.u64 	%rd27, [_Z28fused_conv_batch_relu_kernelPKfPfS0_S0_S0_S0_S0_iiiiiif_param_3];
	ld.param.u64 	%rd28, [_Z28fused_conv_batch_relu_kernelPKfPfS0_S0_S0_S0_S0_iiiiiif_param_4];
	ld.param.u64 	%rd29, [_Z28fused_conv_batch_relu_kernelPKfPfS0_S0_S0_S0_S0_iiiiiif_param_5];
	ld.param.u64 	%rd30, [_Z28fused_conv_batch_relu_kernelPKfPfS0_S0_S0_S0_S0_iiiiiif_param_6];
	ld.param.u32 	%r76, [_Z28fused_conv_batch_relu_kernelPKfPfS0_S0_S0_S0_S0_iiiiiif_param_9];
	ld.param.u32 	%r77, [_Z28fused_conv_batch_relu_kernelPKfPfS0_S0_S0_S0_S0_iiiiiif_param_10];
	ld.param.u32 	%r78, [_Z28fused_conv_batch_relu_kernelPKfPfS0_S0_S0_S0_S0_iiiiiif_param_11];
	ld.param.u32 	%r79, [_Z28fused_conv_batch_relu_kernelPKfPfS0_S0_S0_S0_S0_iiiiiif_param_12];
	ld.param.f32 	%f40, [_Z28fused_conv_batch_relu_kernelPKfPfS0_S0_S0_S0_S0_iiiiiif_param_13];
	cvta.to.global.u64 	%rd1, %rd26;
	cvta.to.global.u64 	%rd2, %rd24;
	cvta.to.global.u64 	%rd3, %rd25;
	cvta.to.global.u64 	%rd4, %rd29;
	cvta.to.global.u64 	%rd5, %rd28;
	cvta.to.global.u64 	%rd6, %rd30;
	cvta.to.global.u64 	%rd7, %rd27;
	mov.u32 	%r80, %ctaid.y;
	mov.u32 	%r81, %ntid.y;
	mul.lo.s32 	%r1, %r80, %r81;
	mov.u32 	%r2, %tid.y;
	add.s32 	%r3, %r1, %r2;
	mov.u32 	%r82, %ctaid.x;
	mov.u32 	%r83, %ntid.x;
	mov.u32 	%r84, %tid.x;
	mad.lo.s32 	%r4, %r82, %r83, %r84;
	mov.u32 	%r5, %ctaid.z;
	setp.ge.s32 	%p2, %r3, %r77;
	setp.ge.s32 	%p3, %r4, %r78;
	or.pred  	%p4, %p2, %p3;
	@%p4 bra 	$L__BB0_67;
	shr.u32 	%r85, %r79, 31;
	add.s32 	%r86, %r79, %r85;
	shr.s32 	%r6, %r86, 1;
	setp.lt.s32 	%p5, %r76, 1;
	@%p5 bra 	$L__BB0_67;
	ld.param.u32 	%r164, [_Z28fused_conv_batch_relu_kernelPKfPfS0_S0_S0_S0_S0_iiiiiif_param_8];
	setp.lt.s32 	%p6, %r164, 1;
	mul.lo.s32 	%r7, %r76, %r5;
	@%p6 bra 	$L__BB0_59;
	setp.gt.s32 	%p13, %r79, -2;
	@%p13 bra 	$L__BB0_12;
	and.b32  	%r8, %r76, 3;
	setp.lt.u32 	%p104, %r76, 4;
	mov.b32 	%r173, 0;
	@%p104 bra 	$L__BB0_7;
	and.b32  	%r173, %r76, 2147483644;
	neg.s32 	%r171, %r173;
	mad.lo.s32 	%r145, %r77, %r7, %r77;
	add.s32 	%r146, %r3, %r145;
	mad.lo.s32 	%r170, %r78, %r146, %r4;
	mul.lo.s32 	%r147, %r78, %r77;
	shl.b32 	%r12, %r147, 2;
	add.s32 	%r148, %r7, 2;
	mad.lo.s32 	%r149, %r77, %r148, %r3;
	mad.lo.s32 	%r169, %r78, %r149, %r4;
	add.s32 	%r150, %r7, 3;
	mad.lo.s32 	%r151, %r77, %r150, %r3;
	mad.lo.s32 	%r168, %r78, %r151, %r4;
	mul.lo.s32 	%r152, %r5, %r77;
	mad.lo.s32 	%r153, %r152, %r76, %r2;
	add.s32 	%r154, %r153, %r1;
	mad.lo.s32 	%r167, %r78, %r154, %r4;
	add.s64 	%rd110, %rd7, 8;
	add.s64 	%rd109, %rd6, 8;
	add.s64 	%rd108, %rd5, 8;
	add.s64 	%rd107, %rd4, 8;
$L__BB0_6:
	.pragma "nounroll";
	ld.global.nc.f32 	%f163, [%rd110+-8];
	ld.global.nc.f32 	%f164, [%rd109+-8];
	add.f32 	%f165, %f40, %f164;
	sqrt.rn.f32 	%f166, %f165;
	div.rn.f32 	%f167, %f163, %f166;
	ld.global.nc.f32 	%f168, [%rd108+-8];
	ld.global.nc.f32 	%f169, [%rd107+-8];
	mul.f32 	%f170, %f167, %f169;
	sub.f32 	%f171, %f168, %f170;
	fma.rn.f32 	%f172, %f167, 0f00000000, %f171;
	max.f32 	%f173, %f172, 0f00000000;
	mul.wide.s32 	%rd83, %r167, 4;
	add.s64 	%rd84, %rd3, %rd83;
	st.global.f32 	[%rd84], %f173;
	ld.global.nc.f32 	%f174, [%rd110+-4];
	ld.global.nc.f32 	%f175, [%rd109+-4];
	add.f32 	%f176, %f40, %f175;
	sqrt.rn.f32 	%f177, %f176;
	div.rn.f32 	%f178, %f174, %f177;
	ld.global.nc.f32 	%f179, [%rd108+-4];
	ld.global.nc.f32 	%f180, [%rd107+-4];
	mul.f32 	%f181, %f178, %f180;
	sub.f32 	%f182, %f179, %f181;
	fma.rn.f32 	%f183, %f178, 0f00000000, %f182;
	max.f32 	%f184, %f183, 0f00000000;
	mul.wide.s32 	%rd85, %r170, 4;
	add.s64 	%rd86, %rd3, %rd85;
	st.global.f32 	[%rd86], %f184;
	ld.global.nc.f32 	%f185, [%rd110];
	ld.global.nc.f32 	%f186, [%rd109];
	add.f32 	%f187, %f40, %f186;
	sqrt.rn.f32 	%f188, %f187;
	div.rn.f32 	%f189, %f185, %f188;
	ld.global.nc.f32 	%f190, [%rd108];
	ld.global.nc.f32 	%f191, [%rd107];
	mul.f32 	%f192, %f189, %f191;
	sub.f32 	%f193, %f190, %f192;
	fma.rn.f32 	%f194, %f189, 0f00000000, %f193;
	max.f32 	%f195, %f194, 0f00000000;
	mul.wide.s32 	%rd87, %r169, 4;
	add.s64 	%rd88, %rd3, %rd87;
	st.global.f32 	[%rd88], %f195;
	ld.global.nc.f32 	%f196, [%rd110+4];
	ld.global.nc.f32 	%f197, [%rd109+4];
	add.f32 	%f198, %f40, %f197;
	sqrt.rn.f32 	%f199, %f198;
	div.rn.f32 	%f200, %f196, %f199;
	ld.global.nc.f32 	%f201, [%rd108+4];
	ld.global.nc.f32 	%f202, [%rd107+4];
	mul.f32 	%f203, %f200, %f202;
	sub.f32 	%f204, %f201, %f203;
	fma.rn.f32 	%f205, %f200, 0f00000000, %f204;
	max.f32 	%f206, %f205, 0f00000000;
	mul.wide.s32 	%rd89, %r168, 4;
	add.s64 	%rd90, %rd3, %rd89;
	st.global.f32 	[%rd90], %f206;
	add.s32 	%r171, %r171, 4;
	add.s32 	%r170, %r170, %r12;
	add.s32 	%r169, %r169, %r12;
	add.s32 	%r168, %r168, %r12;
	add.s32 	%r167, %r167, %r12;
	add.s64 	%rd110, %rd110, 16;
	add.s64 	%rd109, %rd109, 16;
	add.s64 	%rd108, %rd108, 16;
	add.s64 	%rd107, %rd107, 16;
	setp.ne.s32 	%p105, %r171, 0;
	@%p105 bra 	$L__BB0_6;
$L__BB0_7:
	setp.eq.s32 	%p106, %r8, 0;
	@%p106 bra 	$L__BB0_67;
	setp.eq.s32 	%p107, %r8, 1;
	@%p107 bra 	$L__BB0_10;
	mul.wide.u32 	%rd91, %r173, 4;
	add.s64 	%rd92, %rd7, %rd91;
	ld.global.nc.f32 	%f207, [%rd92];
	add.s64 	%rd93, %rd6, %rd91;
	ld.global.nc.f32 	%f208, [%rd93];
	add.f32 	%f209, %f40, %f208;
	sqrt.rn.f32 	%f210, %f209;
	div.rn.f32 	%f211, %f207, %f210;
	add.s64 	%rd94, %rd5, %rd91;
	ld.global.nc.f32 	%f212, [%rd94];
	add.s64 	%rd95, %rd4, %rd91;
	ld.global.nc.f32 	%f213, [%rd95];
	mul.f32 	%f214, %f211, %f213;
	sub.f32 	%f215, %f212, %f214;
	fma.rn.f32 	%f216, %f211, 0f00000000, %f215;
	max.f32 	%f217, %f216, 0f00000000;
	add.s32 	%r155, %r173, %r7;
	mad.lo.s32 	%r156, %r155, %r77, %r3;
	mad.lo.s32 	%r157, %r156, %r78, %r4;
	mul.wide.s32 	%rd96, %r157, 4;
	add.s64 	%rd97, %rd3, %rd96;
	st.global.f32 	[%rd97], %f217;
	ld.global.nc.f32 	%f218, [%rd92+4];
	ld.global.nc.f32 	%f219, [%rd93+4];
	add.f32 	%f220, %f40, %f219;
	sqrt.rn.f32 	%f221, %f220;
	div.rn.f32 	%f222, %f218, %f221;
	ld.global.nc.f32 	%f223, [%rd94+4];
	ld.global.nc.f32 	%f224, [%rd95+4];
	mul.f32 	%f225, %f222, %f224;
	sub.f32 	%f226, %f223, %f225;
	fma.rn.f32 	%f227, %f222, 0f00000000, %f226;
	max.f32 	%f228, %f227, 0f00000000;
	add.s32 	%r158, %r156, %r77;
	mad.lo.s32 	%r159, %r158, %r78, %r4;
	mul.wide.s32 	%rd98, %r159, 4;
	add.s64 	%rd99, %rd3, %rd98;
	st.global.f32 	[%rd99], %f228;
	add.s32 	%r173, %r173, 2;
$L__BB0_10:
	and.b32  	%r160, %r76, 1;
	setp.eq.b32 	%p108, %r160, 1;
	not.pred 	%p109, %p108;
	@%p109 bra 	$L__BB0_67;
	mul.wide.u32 	%rd100, %r173, 4;
	add.s64 	%rd101, %rd7, %rd100;
	ld.global.nc.f32 	%f229, [%rd101];
	add.s64 	%rd102, %rd6, %rd100;
	ld.global.nc.f32 	%f230, [%rd102];
	add.f32 	%f231, %f40, %f230;
	sqrt.rn.f32 	%f232, %f231;
	div.rn.f32 	%f233, %f229, %f232;
	add.s64 	%rd103, %rd5, %rd100;
	ld.global.nc.f32 	%f234, [%rd103];
	add.s64 	%rd104, %rd4, %rd100;
	ld.global.nc.f32 	%f235, [%rd104];
	mul.f32 	%f236, %f233, %f235;
	sub.f32 	%f237, %f234, %f236;
	fma.rn.f32 	%f238, %f233, 0f00000000, %f237;
	max.f32 	%f239, %f238, 0f00000000;
	add.s32 	%r161, %r173, %r7;
	mad.lo.s32 	%r162, %r161, %r77, %r3;
	mad.lo.s32 	%r163, %r162, %r78, %r4;
	mul.wide.s32 	%rd105, %r163, 4;
	add.s64 	%rd106, %rd3, %rd105;
	st.global.f32 	[%rd106], %f239;
	bra.uni 	$L__BB0_67;
$L__BB0_12:
	abs.s32 	%r29, %r6;
	add.s32 	%r30, %r6, %r29;
	add.s32 	%r108, %r30, 1;
	and.b32  	%r31, %r108, 7;
	and.b32  	%r109, %r108, -8;
	neg.s32 	%r32, %r109;
	mov.b32 	%r174, 0;
$L__BB0_13:
	mov.f32 	%f263, 0f00000000;
	mov.b32 	%r175, 0;
$L__BB0_14:
	ld.param.u32 	%r165, [_Z28fused_conv_batch_relu_kernelPKfPfS0_S0_S0_S0_S0_iiiiiif_param_8];
	neg.s32 	%r176, %r6;
	mov.u32 	%r111, %ctaid.z;
	mad.lo.s32 	%r112, %r165, %r111, %r175;
	mul.lo.s32 	%r36, %r112, %r77;
	mad.lo.s32 	%r113, %r174, %r165, %r175;
	mad.lo.s32 	%r37, %r113, %r79, %r6;
$L__BB0_15:
	mov.u32 	%r38, %r176;
	neg.s32 	%r183, %r6;
	setp.lt.u32 	%p14, %r30, 7;
	add.s32 	%r114, %r38, %r3;
	setp.gt.s32 	%p15, %r114, -1;
	setp.lt.s32 	%p16, %r114, %r77;
	and.pred  	%p1, %p15, %p16;
	add.s32 	%r115, %r114, %r36;
	mul.lo.s32 	%r40, %r115, %r78;
	add.s32 	%r116, %r37, %r38;
	mul.lo.s32 	%r179, %r116, %r79;
	add.s32 	%r42, %r179, %r6;
	@%p14 bra 	$L__BB0_35;
	sub.s32 	%r181, 3, %r6;
	sub.s32 	%r178, %r4, %r6;
	add.s32 	%r177, %r178, %r40;
	mov.u32 	%r180, %r32;
$L__BB0_17:
	.pragma "nounroll";
	setp.gt.s32 	%p17, %r178, -1;
	setp.lt.s32 	%p18, %r178, %r78;
	and.pred  	%p19, %p17, %p18;
	and.pred  	%p20, %p1, %p19;
	mul.wide.s32 	%rd60, %r177, 4;
	add.s64 	%rd20, %rd2, %rd60;
	mul.wide.s32 	%rd61, %r179, 4;
	add.s64 	%rd21, %rd1, %rd61;
	not.pred 	%p21, %p20;
	@%p21 bra 	$L__BB0_19;
	ld.global.nc.f32 	%f120, [%rd20];
	ld.global.nc.f32 	%f121, [%rd21];
	fma.rn.f32 	%f263, %f120, %f121, %f263;
$L__BB0_19:
	add.s32 	%r117, %r178, 1;
	setp.gt.s32 	%p22, %r117, -1;
	setp.lt.s32 	%p23, %r117, %r78;
	and.pred  	%p24, %p22, %p23;
	and.pred  	%p25, %p1, %p24;
	not.pred 	%p26, %p25;
	@%p26 bra 	$L__BB0_21;
	ld.global.nc.f32 	%f122, [%rd20+4];
	ld.global.nc.f32 	%f123, [%rd21+4];
	fma.rn.f32 	%f263, %f122, %f123, %f263;
$L__BB0_21:
	add.s32 	%r118, %r178, 2;
	setp.gt.s32 	%p27, %r118, -1;
	setp.lt.s32 	%p28, %r118, %r78;
	and.pred  	%p29, %p27, %p28;
	and.pred  	%p30, %p1, %p29;
	not.pred 	%p31, %p30;
	@%p31 bra 	$L__BB0_23;
	ld.global.nc.f32 	%f124, [%rd20+8];
	ld.global.nc.f32 	%f125, [%rd21+8];
	fma.rn.f32 	%f263, %f124, %f125, %f263;
$L__BB0_23:
	add.s32 	%r119, %r178, 3;
	setp.gt.s32 	%p32, %r119, -1;
	setp.lt.s32 	%p33, %r119, %r78;
	and.pred  	%p34, %p32, %p33;
	and.pred  	%p35, %p1, %p34;
	not.pred 	%p36, %p35;
	@%p36 bra 	$L__BB0_25;
	ld.global.nc.f32 	%f126, [%rd20+12];
	ld.global.nc.f32 	%f127, [%rd21+12];
	fma.rn.f32 	%f263, %f126, %f127, %f263;
$L__BB0_25:
	add.s32 	%r120, %r178, 4;
	setp.gt.s32 	%p37, %r120, -1;
	setp.lt.s32 	%p38, %r120, %r78;
	and.pred  	%p39, %p37, %p38;
	and.pred  	%p40, %p1, %p39;
	not.pred 	%p41, %p40;
	@%p41 bra 	$L__BB0_27;
	ld.global.nc.f32 	%f128, [%rd20+16];
	ld.global.nc.f32 	%f129, [%rd21+16];
	fma.rn.f32 	%f263, %f128, %f129, %f263;
$L__BB0_27:
	add.s32 	%r121, %r178, 5;
	setp.gt.s32 	%p42, %r121, -1;
	setp.lt.s32 	%p43, %r121, %r78;
	and.pred  	%p44, %p42, %p43;
	and.pred  	%p45, %p1, %p44;
	not.pred 	%p46, %p45;
	@%p46 bra 	$L__BB0_29;
	ld.global.nc.f32 	%f130, [%rd20+20];
	ld.global.nc.f32 	%f131, [%rd21+20];
	fma.rn.f32 	%f263, %f130, %f131, %f263;
$L__BB0_29:
	add.s32 	%r122, %r178, 6;
	setp.gt.s32 	%p47, %r122, -1;
	setp.lt.s32 	%p48, %r122, %r78;
	and.pred  	%p49, %p47, %p48;
	and.pred  	%p50, %p1, %p49;
	not.pred 	%p51, %p50;
	@%p51 bra 	$L__BB0_31;
	ld.global.nc.f32 	%f132, [%rd20+24];
	ld.global.nc.f32 	%f133, [%rd21+24];
	fma.rn.f32 	%f263, %f132, %f133, %f263;
$L__BB0_31:
	add.s32 	%r123, %r178, 7;
	setp.gt.s32 	%p52, %r123, -1;
	setp.lt.s32 	%p53, %r123, %r78;
	and.pred  	%p54, %p52, %p53;
	and.pred  	%p55, %p1, %p54;
	not.pred 	%p56, %p55;
	@%p56 bra 	$L__BB0_33;
	ld.global.nc.f32 	%f134, [%rd20+28];
	ld.global.nc.f32 	%f135, [%rd21+28];
	fma.rn.f32 	%f263, %f134, %f135, %f263;
$L__BB0_33:
	add.s32 	%r181, %r181, 8;
	add.s32 	%r180, %r180, 8;
	add.s32 	%r179, %r179, 8;
	add.s32 	%r178, %r178, 8;
	add.s32 	%r177, %r177, 8;
	setp.ne.s32 	%p57, %r180, 0;
	@%p57 bra 	$L__BB0_17;
	add.s32 	%r183, %r181, -3;
$L__BB0_35:
	setp.eq.s32 	%p58, %r31, 0;
	@%p58 bra 	$L__BB0_56;
	add.s32 	%r124, %r31, -1;
	setp.lt.u32 	%p59, %r124, 3;
	@%p59 bra 	$L__BB0_46;
	add.s32 	%r58, %r183, %r4;
	setp.gt.s32 	%p60, %r58, -1;
	setp.lt.s32 	%p61, %r58, %r78;
	and.pred  	%p62, %p60, %p61;
	and.pred  	%p64, %p1, %p62;
	add.s32 	%r125, %r58, %r40;
	mul.wide.s32 	%rd62, %r125, 4;
	add.s64 	%rd22, %rd2, %rd62;
	add.s32 	%r126, %r42, %r183;
	mul.wide.s32 	%rd63, %r126, 4;
	add.s64 	%rd23, %rd1, %rd63;
	not.pred 	%p65, %p64;
	@%p65 bra 	$L__BB0_39;
	ld.global.nc.f32 	%f137, [%rd22];
	ld.global.nc.f32 	%f138, [%rd23];
	fma.rn.f32 	%f263, %f137, %f138, %f263;
$L__BB0_39:
	add.s32 	%r127, %r58, 1;
	setp.gt.s32 	%p66, %r127, -1;
	setp.lt.s32 	%p67, %r127, %r78;
	and.pred  	%p68, %p66, %p67;
	and.pred  	%p69, %p1, %p68;
	not.pred 	%p70, %p69;
	@%p70 bra 	$L__BB0_41;
	ld.global.nc.f32 	%f139, [%rd22+4];
	ld.global.nc.f32 	%f140, [%rd23+4];
	fma.rn.f32 	%f263, %f139, %f140, %f263;
$L__BB0_41:
	add.s32 	%r128, %r58, 2;
	setp.gt.s32 	%p71, %r128, -1;
	setp.lt.s32 	%p72, %r128, %r78;
	and.pred  	%p73, %p71, %p72;
	and.pred  	%p74, %p1, %p73;
	not.pred 	%p75, %p74;
	@%p75 bra 	$L__BB0_43;
	ld.global.nc.f32 	%f141, [%rd22+8];
	ld.global.nc.f32 	%f142, [%rd23+8];
	fma.rn.f32 	%f263, %f141, %f142, %f263;
$L__BB0_43:
	add.s32 	%r129, %r58, 3;
	setp.gt.s32 	%p76, %r129, -1;
	setp.lt.s32 	%p77, %r129, %r78;
	and.pred  	%p78, %p76, %p77;
	and.pred  	%p79, %p1, %p78;
	not.pred 	%p80, %p79;
	@%p80 bra 	$L__BB0_45;
	ld.global.nc.f32 	%f143, [%rd22+12];
	ld.global.nc.f32 	%f144, [%rd23+12];
	fma.rn.f32 	%f263, %f143, %f144, %f263;
$L__BB0_45:
	add.s32 	%r183, %r183, 4;
$L__BB0_46:
	add.s32 	%r131, %r30, 1;
	and.b32  	%r130, %r131, 3;
	setp.eq.s32 	%p81, %r130, 0;
	@%p81 bra 	$L__BB0_56;
	setp.eq.s32 	%p82, %r130, 1;
	@%p82 bra 	$L__BB0_53;
	add.s32 	%r61, %r183, %r4;
	setp.gt.s32 	%p83, %r61, -1;
	setp.lt.s32 	%p84, %r61, %r78;
	and.pred  	%p85, %p83, %p84;
	and.pred  	%p87, %p1, %p85;
	not.pred 	%p88, %p87;
	@%p88 bra 	$L__BB0_50;
	add.s32 	%r132, %r61, %r40;
	mul.wide.s32 	%rd64, %r132, 4;
	add.s64 	%rd65, %rd2, %rd64;
	ld.global.nc.f32 	%f146, [%rd65];
	add.s32 	%r133, %r42, %r183;
	mul.wide.s32 	%rd66, %r133, 4;
	add.s64 	%rd67, %rd1, %rd66;
	ld.global.nc.f32 	%f147, [%rd67];
	fma.rn.f32 	%f263, %f146, %f147, %f263;
$L__BB0_50:
	add.s32 	%r134, %r61, 1;
	setp.gt.s32 	%p89, %r134, -1;
	setp.lt.s32 	%p90, %r134, %r78;
	and.pred  	%p91, %p89, %p90;
	and.pred  	%p92, %p1, %p91;
	not.pred 	%p93, %p92;
	@%p93 bra 	$L__BB0_52;
	add.s32 	%r135, %r183, %r4;
	add.s32 	%r136, %r135, %r40;
	mul.wide.s32 	%rd68, %r136, 4;
	add.s64 	%rd69, %rd2, %rd68;
	ld.global.nc.f32 	%f148, [%rd69+4];
	add.s32 	%r137, %r42, %r183;
	mul.wide.s32 	%rd70, %r137, 4;
	add.s64 	%rd71, %rd1, %rd70;
	ld.global.nc.f32 	%f149, [%rd71+4];
	fma.rn.f32 	%f263, %f148, %f149, %f263;
$L__BB0_52:
	add.s32 	%r183, %r183, 2;
$L__BB0_53:
	and.b32  	%r138, %r30, 1;
	setp.eq.b32 	%p94, %r138, 1;
	@%p94 bra 	$L__BB0_56;
	add.s32 	%r64, %r183, %r4;
	setp.gt.s32 	%p95, %r64, -1;
	setp.lt.s32 	%p96, %r64, %r78;
	and.pred  	%p97, %p95, %p96;
	and.pred  	%p99, %p1, %p97;
	not.pred 	%p100, %p99;
	@%p100 bra 	$L__BB0_56;
	add.s32 	%r139, %r64, %r40;
	add.s32 	%r140, %r42, %r183;
	mul.wide.s32 	%rd72, %r139, 4;
	add.s64 	%rd73, %rd2, %rd72;
	ld.global.nc.f32 	%f150, [%rd73];
	mul.wide.s32 	%rd74, %r140, 4;
	add.s64 	%rd75, %rd1, %rd74;
	ld.global.nc.f32 	%f151, [%rd75];
	fma.rn.f32 	%f263, %f150, %f151, %f263;
$L__BB0_56:
	add.s32 	%r176, %r38, 1;
	setp.ne.s32 	%p101, %r38, %r29;
	@%p101 bra 	$L__BB0_15;
	ld.param.u32 	%r166, [_Z28fused_conv_batch_relu_kernelPKfPfS0_S0_S0_S0_S0_iiiiiif_param_8];
	add.s32 	%r175, %r175, 1;
	setp.ne.s32 	%p102, %r175, %r166;
	@%p102 bra 	$L__BB0_14;
	mul.wide.u32 	%rd76, %r174, 4;
	add.s64 	%rd77, %rd7, %rd76;
	ld.global.nc.f32 	%f152, [%rd77];
	add.s64 	%rd78, %rd6, %rd76;
	ld.global.nc.f32 	%f153, [%rd78];
	add.f32 	%f154, %f40, %f153;
	sqrt.rn.f32 	%f155, %f154;
	div.rn.f32 	%f156, %f152, %f155;
	add.s64 	%rd79, %rd5, %rd76;
	ld.global.nc.f32 	%f157, [%rd79];
	add.s64 	%rd80, %rd4, %rd76;
	ld.global.nc.f32 	%f158, [%rd80];
	mul.f32 	%f159, %f156, %f158;
	sub.f32 	%f160, %f157, %f159;
	fma.rn.f32 	%f161, %f263, %f156, %f160;
	max.f32 	%f162, %f161, 0f00000000;
	add.s32 	%r141, %r174, %r7;
	mad.lo.s32 	%r142, %r141, %r77, %r3;
	mad.lo.s32 	%r143, %r142, %r78, %r4;
	mul.wide.s32 	%rd81, %r143, 4;
	add.s64 	%rd82, %rd3, %rd81;
	st.global.f32 	[%rd82], %f162;
	add.s32 	%r174, %r174, 1;
	setp.eq.s32 	%p103, %r174, %r76;
	@%p103 bra 	$L__BB0_67;
	bra.uni 	$L__BB0_13;
$L__BB0_59:
	and.b32  	%r68, %r76, 3;
	setp.lt.u32 	%p7, %r76, 4;
	mov.b32 	%r187, 0;
	@%p7 bra 	$L__BB0_62;
	and.b32  	%r187, %r76, 2147483644;
	mov.b32 	%r185, 0;
$L__BB0_61:
	.pragma "nounroll";
	mul.wide.u32 	%rd31, %r185, 4;
	add.s64 	%rd32, %rd7, %rd31;
	ld.global.nc.f32 	%f41, [%rd32];
	add.s64 	%rd33, %rd6, %rd31;
	ld.global.nc.f32 	%f42, [%rd33];
	add.f32 	%f43, %f40, %f42;
	sqrt.rn.f32 	%f44, %f43;
	div.rn.f32 	%f45, %f41, %f44;
	add.s64 	%rd34, %rd5, %rd31;
	ld.global.nc.f32 	%f46, [%rd34];
	add.s64 	%rd35, %rd4, %rd31;
	ld.global.nc.f32 	%f47, [%rd35];
	mul.f32 	%f48, %f45, %f47;
	sub.f32 	%f49, %f46, %f48;
	fma.rn.f32 	%f50, %f45, 0f00000000, %f49;
	max.f32 	%f51, %f50, 0f00000000;
	add.s32 	%r89, %r185, %r7;
	mad.lo.s32 	%r90, %r89, %r77, %r3;
	mad.lo.s32 	%r91, %r90, %r78, %r4;
	mul.wide.s32 	%rd36, %r91, 4;
	add.s64 	%rd37, %rd3, %rd36;
	st.global.f32 	[%rd37], %f51;
	ld.global.nc.f32 	%f52, [%rd32+4];
	ld.global.nc.f32 	%f53, [%rd33+4];
	add.f32 	%f54, %f40, %f53;
	sqrt.rn.f32 	%f55, %f54;
	div.rn.f32 	%f56, %f52, %f55;
	ld.global.nc.f32 	%f57, [%rd34+4];
	ld.global.nc.f32 	%f58, [%rd35+4];
	mul.f32 	%f59, %f56, %f58;
	sub.f32 	%f60, %f57, %f59;
	fma.rn.f32 	%f61, %f56, 0f00000000, %f60;
	max.f32 	%f62, %f61, 0f00000000;
	add.s32 	%r92, %r90, %r77;
	mad.lo.s32 	%r93, %r92, %r78, %r4;
	mul.wide.s32 	%rd38, %r93, 4;
	add.s64 	%rd39, %rd3, %rd38;
	st.global.f32 	[%rd39], %f62;
	ld.global.nc.f32 	%f63, [%rd32+8];
	ld.global.nc.f32 	%f64, [%rd33+8];
	add.f32 	%f65, %f40, %f64;
	sqrt.rn.f32 	%f66, %f65;
	div.rn.f32 	%f67, %f63, %f66;
	ld.global.nc.f32 	%f68, [%rd34+8];
	ld.global.nc.f32 	%f69, [%rd35+8];
	mul.f32 	%f70, %f67, %f69;
	sub.f32 	%f71, %f68, %f70;
	fma.rn.f32 	%f72, %f67, 0f00000000, %f71;
	max.f32 	%f73, %f72, 0f00000000;
	add.s32 	%r94, %r92, %r77;
	mad.lo.s32 	%r95, %r94, %r78, %r4;
	mul.wide.s32 	%rd40, %r95, 4;
	add.s64 	%rd41, %rd3, %rd40;
	st.global.f32 	[%rd41], %f73;
	ld.global.nc.f32 	%f74, [%rd32+12];
	ld.global.nc.f32 	%f75, [%rd33+12];
	add.f32 	%f76, %f40, %f75;
	sqrt.rn.f32 	%f77, %f76;
	div.rn.f32 	%f78, %f74, %f77;
	ld.global.nc.f32 	%f79, [%rd34+12];
	ld.global.nc.f32 	%f80, [%rd35+12];
	mul.f32 	%f81, %f78, %f80;
	sub.f32 	%f82, %f79, %f81;
	fma.rn.f32 	%f83, %f78, 0f00000000, %f82;
	max.f32 	%f84, %f83, 0f00000000;
	add.s32 	%r96, %r94, %r77;
	mad.lo.s32 	%r97, %r96, %r78, %r4;
	mul.wide.s32 	%rd42, %r97, 4;
	add.s64 	%rd43, %rd3, %rd42;
	st.global.f32 	[%rd43], %f84;
	add.s32 	%r185, %r185, 4;
	setp.ne.s32 	%p8, %r185, %r187;
	@%p8 bra 	$L__BB0_61;
$L__BB0_62:
	setp.eq.s32 	%p9, %r68, 0;
	@%p9 bra 	$L__BB0_67;
	setp.eq.s32 	%p10, %r68, 1;
	@%p10 bra 	$L__BB0_65;
	mul.wide.u32 	%rd44, %r187, 4;
	add.s64 	%rd45, %rd7, %rd44;
	ld.global.nc.f32 	%f85, [%rd45];
	add.s64 	%rd46, %rd6, %rd44;
	ld.global.nc.f32 	%f86, [%rd46];
	add.f32 	%f87, %f40, %f86;
	sqrt.rn.f32 	%f88, %f87;
	div.rn.f32 	%f89, %f85, %f88;
	add.s64 	%rd47, %rd5, %rd44;
	ld.global.nc.f32 	%f90, [%rd47];
	add.s64 	%rd48, %rd4, %rd44;
	ld.global.nc.f32 	%f91, [%rd48];
	mul.f32 	%f92, %f89, %f91;
	sub.f32 	%f93, %f90, %f92;
	fma.rn.f32 	%f94, %f89, 0f00000000, %f93;
	max.f32 	%f95, %f94, 0f00000000;
	add.s32 	%r98, %r187, %r7;
	mad.lo.s32 	%r99, %r98, %r77, %r3;
	mad.lo.s32 	%r100, %r99, %r78, %r4;
	mul.wide.s32 	%rd49, %r100, 4;
	add.s64 	%rd50, %rd3, %rd49;
	st.global.f32 	[%rd50], %f95;
	ld.global.nc.f32 	%f96, [%rd45+4];
	ld.global.nc.f32 	%f97, [%rd46+4];
	add.f32 	%f98, %f40, %f97;
	sqrt.rn.f32 	%f99, %f98;
	div.rn.f32 	%f100, %f96, %f99;
	ld.global.nc.f32 	%f101, [%rd47+4];
	ld.global.nc.f32 	%f102, [%rd48+4];
	mul.f32 	%f103, %f100, %f102;
	sub.f32 	%f104, %f101, %f103;
	fma.rn.f32 	%f105, %f100, 0f00000000, %f104;
	max.f32 	%f106, %f105, 0f00000000;
	add.s32 	%r101, %r99, %r77;
	mad.lo.s32 	%r102, %r101, %r78, %r4;
	mul.wide.s32 	%rd51, %r102, 4;
	add.s64 	%rd52, %rd3, %rd51;
	st.global.f32 	[%rd52], %f106;
	add.s32 	%r187, %r187, 2;
$L__BB0_65:
	and.b32  	%r103, %r76, 1;
	setp.eq.b32 	%p11, %r103, 1;
	not.pred 	%p12, %p11;
	@%p12 bra 	$L__BB0_67;
	mul.wide.u32 	%rd53, %r187, 4;
	add.s64 	%rd54, %rd7, %rd53;
	ld.global.nc.f32 	%f107, [%rd54];
	add.s64 	%rd55, %rd6, %rd53;
	ld.global.nc.f32 	%f108, [%rd55];
	add.f32 	%f109, %f40, %f108;
	sqrt.rn.f32 	%f110, %f109;
	div.rn.f32 	%f111, %f107, %f110;
	add.s64 	%rd56, %rd5, %rd53;
	ld.global.nc.f32 	%f112, [%rd56];
	add.s64 	%rd57, %rd4, %rd53;
	ld.global.nc.f32 	%f113, [%rd57];
	mul.f32 	%f114, %f111, %f113;
	sub.f32 	%f115, %f112, %f114;
	fma.rn.f32 	%f116, %f111, 0f00000000, %f115;
	max.f32 	%f117, %f116, 0f00000000;
	add.s32 	%r104, %r187, %r7;
	mad.lo.s32 	%r105, %r104, %r77, %r3;
	mad.lo.s32 	%r106, %r105, %r78, %r4;
	mul.wide.s32 	%rd58, %r106, 4;
	add.s64 	%rd59, %rd3, %rd58;
	st.global.f32 	[%rd59], %f117;
$L__BB0_67:
	ret;

}


// ===== COMPILED SASS (sm_100) =====

	.target	sm_100

	.elftype	@"ET_EXEC"


//--------------------- .note.nv.tkinfo           --------------------------
	.section	.note.nv.tkinfo,"",@"SHT_NOTE"
	.sectionflags	@"SHF_NOTE_NV_TKINFO"
	.tkinfo
        /*0018*/ 	.word	0x00000002
        /*0030*/ 	.string	""
        /*0030*/ 	.string	"ptxas"
        /*0030*/ 	.string	"Cuda compilation tools, release 13.0, V13.0.88"
        /*0030*/ 	.string	"Build cuda_13.0.r13.0/compiler.36424714_0"
        /*0030*/ 	.string	"-arch sm_100 -m 64 "



//--------------------- .note.nv.cuinfo           --------------------------
	.section	.note.nv.cuinfo,"",@"SHT_NOTE"
	.sectionflags	@"SHF_NOTE_NV_CUINFO"
        /*0018*/ 	.short	0x0002
        /*001a*/ 	.short	0x0064
        /*001c*/ 	.short	0x0082
	.zero		2


//--------------------- .nv.info                  --------------------------
	.section	.nv.info,"",@"SHT_CUDA_INFO"
	.align	4


	//----- nvinfo : EIATTR_REGCOUNT
	.align		4
        /*0000*/ 	.byte	0x04, 0x2f
        /*0002*/ 	.short	(.L_1 - .L_0)
	.align		4
.L_0:
        /*0004*/ 	.word	index@(_Z28fused_conv_batch_relu_kernelPKfPfS0_S0_S0_S0_S0_iiiiiif)
        /*0008*/ 	.word	0x00000026


	//----- nvinfo : EIATTR_FRAME_SIZE
	.align		4
.L_1:
        /*000c*/ 	.byte	0x04, 0x11
        /*000e*/ 	.short	(.L_3 - .L_2)
	.align		4
.L_2:
        /*0010*/ 	.word	index@($__internal_1_$__cuda_sm3x_div_rn_noftz_f32_slowpath)
        /*0014*/ 	.word	0x00000000


	//----- nvinfo : EIATTR_FRAME_SIZE
	.align		4
.L_3:
        /*0018*/ 	.byte	0x04, 0x11
        /*001a*/ 	.short	(.L_5 - .L_4)
	.align		4
.L_4:
        /*001c*/ 	.word	index@($__internal_0_$__cuda_sm20_sqrt_rn_f32_slowpath)
        /*0020*/ 	.word	0x00000000


	//----- nvinfo : EIATTR_FRAME_SIZE
	.align		4
.L_5:
        /*0024*/ 	.byte	0x04, 0x11
        /*0026*/ 	.short	(.L_7 - .L_6)
	.align		4
.L_6:
        /*0028*/ 	.word	index@(_Z28fused_conv_batch_relu_kernelPKfPfS0_S0_S0_S0_S0_iiiiiif)
        /*002c*/ 	.word	0x00000000


	//----- nvinfo : EIATTR_MIN_STACK_SIZE
	.align		4
.L_7:
        /*0030*/ 	.byte	0x04, 0x12
        /*0032*/ 	.short	(.L_9 - .L_8)
	.align		4
.L_8:
        /*0034*/ 	.word	index@(_Z28fused_conv_batch_relu_kernelPKfPfS0_S0_S0_S0_S0_iiiiiif)
        /*0038*/ 	.word	0x00000000
.L_9:


//--------------------- .nv.compat                --------------------------
	.section	.nv.compat,"",@"SHT_CUDA_COMPAT_INFO"
	.align	4
        /*0000*/ 	.byte	0x02, 0x09, 0x00, 0x00, 0x02, 0x02, 0x01, 0x00, 0x02, 0x05, 0x05, 0x00, 0x03, 0x07, 0x01, 0x01
        /*0010*/ 	.byte	0x02, 0x03, 0x00, 0x00, 0x02, 0x06, 0x01, 0x00, 0x04, 0x0b, 0x08, 0x00, 0x01, 0x00, 0x00, 0x00
        /*0020*/ 	.byte	0x00, 0x00, 0x00, 0x00


//--------------------- .nv.info._Z28fused_conv_batch_relu_kernelPKfPfS0_S0_S0_S0_S0_iiiiiif --------------------------
	.section	.nv.info._Z28fused_conv_batch_relu_kernelPKfPfS0_S0_S0_S0_S0_iiiiiif,"",@"SHT_CUDA_INFO"
	.sectionflags	@""
	.align	4


	//----- nvinfo : EIATTR_CUDA_API_VERSION
	.align		4
        /*0000*/ 	.byte	0x04, 0x37
        /*0002*/ 	.short	(.L_11 - .L_10)
.L_10:
        /*0004*/ 	.word	0x00000082


	//----- nvinfo : EIATTR_KPARAM_INFO
	.align		4
.L_11:
        /*0008*/ 	.byte	0x04, 0x17
        /*000a*/ 	.short	(.L_13 - .L_12)
.L_12:
        /*000c*/ 	.word	0x00000000
        /*0010*/ 	.short	0x000d
        /*0012*/ 	.short	0x0050
        /*0014*/ 	.byte	0x00, 0xf0, 0x11, 0x00


	//----- nvinfo : EIATTR_KPARAM_INFO
	.align		4
.L_13:
        /*0018*/ 	.byte	0x04, 0x17
        /*001a*/ 	.short	(.L_15 - .L_14)
.L_14:
        /*001c*/ 	.word	0x00000000
        /*0020*/ 	.short	0x000c
        /*0022*/ 	.short	0x004c
        /*0024*/ 	.byte	0x00, 0xf0, 0x11, 0x00


	//----- nvinfo : EIATTR_KPARAM_INFO
	.align		4
.L_15:
        /*0028*/ 	.byte	0x04, 0x17
        /*002a*/ 	.short	(.L_17 - .L_16)
.L_16:
        /*002c*/ 	.word	0x00000000
        /*0030*/ 	.short	0x000b
        /*0032*/ 	.short	0x0048
        /*0034*/ 	.byte	0x00, 0xf0, 0x11, 0x00


	//----- nvinfo : EIATTR_KPARAM_INFO
	.align		4
.L_17:
        /*0038*/ 	.byte	0x04, 0x17
        /*003a*/ 	.short	(.L_19 - .L_18)
.L_18:
        /*003c*/ 	.word	0x00000000
        /*0040*/ 	.short	0x000a
        /*0042*/ 	.short	0x0044
        /*0044*/ 	.byte	0x00, 0xf0, 0x11, 0x00


	//----- nvinfo : EIATTR_KPARAM_INFO
	.align		4
.L_19:
        /*0048*/ 	.byte	0x04, 0x17
        /*004a*/ 	.short	(.L_21 - .L_20)
.L_20:
        /*004c*/ 	.word	0x00000000
        /*0050*/ 	.short	0x0009
        /*0052*/ 	.short	0x0040
        /*0054*/ 	.byte	0x00, 0xf0, 0x11, 0x00


	//----- nvinfo : EIATTR_KPARAM_INFO
	.align		4
.L_21:
        /*0058*/ 	.byte	0x04, 0x17
        /*005a*/ 	.short	(.L_23 - .L_22)
.L_22:
        /*005c*/ 	.word	0x00000000
        /*0060*/ 	.short	0x0008
        /*0062*/ 	.short	0x003c
        /*0064*/ 	.byte	0x00, 0xf0, 0x11, 0x00


	//----- nvinfo : EIATTR_KPARAM_INFO
	.align		4
.L_23:
        /*0068*/ 	.byte	0x04, 0x17
        /*006a*/ 	.short	(.L_25 - .L_24)
.L_24:
        /*006c*/ 	.word	0x00000000
        /*0070*/ 	.short	0x0007
        /*0072*/ 	.short	0x0038
        /*0074*/ 	.byte	0x00, 0xf0, 0x11, 0x00


	//----- nvinfo : EIATTR_KPARAM_INFO
	.align		4
.L_25:
        /*0078*/ 	.byte	0x04, 0x17
        /*007a*/ 	.short	(.L_27 - .L_26)
.L_26:
        /*007c*/ 	.word	0x00000000
        /*0080*/ 	.short	0x0006
        /*0082*/ 	.short	0x0030
        /*0084*/ 	.byte	0x00, 0xf5, 0x21, 0x00


	//----- nvinfo : EIATTR_KPARAM_INFO
	.align		4
.L_27:
        /*0088*/ 	.byte	0x04, 0x17
        /*008a*/ 	.short	(.L_29 - .L_28)
.L_28:
        /*008c*/ 	.word	0x00000000
        /*0090*/ 	.short	0x0005
        /*0092*/ 	.short	0x0028
        /*0094*/ 	.byte	0x00, 0xf5, 0x21, 0x00


	//----- nvinfo : EIATTR_KPARAM_INFO
	.align		4
.L_29:
        /*0098*/ 	.byte	0x04, 0x17
        /*009a*/ 	.short	(.L_31 - .L_30)
.L_30:
        /*009c*/ 	.word	0x00000000
        /*00a0*/ 	.short	0x0004
        /*00a2*/ 	.short	0x0020
        /*00a4*/ 	.byte	0x00, 0xf5, 0x21, 0x00


	//----- nvinfo : EIATTR_KPARAM_INFO
	.align		4
.L_31:
        /*00a8*/ 	.byte	0x04, 0x17
        /*00aa*/ 	.short	(.L_33 - .L_32)
.L_32:
        /*00ac*/ 	.word	0x00000000
        /*00b0*/ 	.short	0x0003
        /*00b2*/ 	.short	0x0018
        /*00b4*/ 	.byte	0x00, 0xf5, 0x21, 0x00


	//----- nvinfo : EIATTR_KPARAM_INFO
	.align		4
.L_33:
        /*00b8*/ 	.byte	0x04, 0x17
        /*00ba*/ 	.short	(.L_35 - .L_34)
.L_34:
        /*00bc*/ 	.word	0x00000000
        /*00c0*/ 	.short	0x0002
        /*00c2*/ 	.short	0x0010
        /*00c4*/ 	.byte	0x00, 0xf5, 0x21, 0x00


	//----- nvinfo : EIATTR_KPARAM_INFO
	.align		4
.L_35:
        /*00c8*/ 	.byte	0x04, 0x17
        /*00ca*/ 	.short	(.L_37 - .L_36)
.L_36:
        /*00cc*/ 	.word	0x00000000
        /*00d0*/ 	.short	0x0001
        /*00d2*/ 	.short	0x0008
        /*00d4*/ 	.byte	0x00, 0xf5, 0x21, 0x00


	//----- nvinfo : EIATTR_KPARAM_INFO
	.align		4
.L_37:
        /*00d8*/ 	.byte	0x04, 0x17
        /*00da*/ 	.short	(.L_39 - .L_38)
.L_38:
        /*00dc*/ 	.word	0x00000000
        /*00e0*/ 	.short	0x0000
        /*00e2*/ 	.short	0x0000
        /*00e4*/ 	.byte	0x00, 0xf5, 0x21, 0x00


	//----- nvinfo : EIATTR_SPARSE_MMA_MASK
	.align		4
.L_39:
        /*00e8*/ 	.byte	0x03, 0x50
        /*00ea*/ 	.short	0x0000


	//----- nvinfo : EIATTR_MAXREG_COUNT
	.align		4
        /*00ec*/ 	.byte	0x03, 0x1b
        /*00ee*/ 	.short	0x00ff


	//----- nvinfo : EIATTR_MERCURY_ISA_VERSION
	.align		4
        /*00f0*/ 	.byte	0x03, 0x5f
        /*00f2*/ 	.short	0x0101


	//----- nvinfo : EIATTR_VRC_CTA_INIT_COUNT
	.align		4
        /*00f4*/ 	.byte	0x02, 0x4a
	.zero		1
	.zero		1


	//----- nvinfo : EIATTR_EXIT_INSTR_OFFSETS
	.align		4
        /*00f8*/ 	.byte	0x04, 0x1c
        /*00fa*/ 	.short	(.L_41 - .L_40)


	//   ....[0]....
.L_40:
        /*00fc*/ 	.word	0x000000e0


	//   ....[1]....
        /*0100*/ 	.word	0x00000110


	//   ....[2]....
        /*0104*/ 	.word	0x00000de0


	//   ....[3]....
        /*0108*/ 	.word	0x000013e0


	//   ....[4]....
        /*010c*/ 	.word	0x00001700


	//   ....[5]....
        /*0110*/ 	.word	0x000026e0


	//   ....[6]....
        /*0114*/ 	.word	0x000031a0


	//   ....[7]....
        /*0118*/ 	.word	0x000037a0


	//   ....[8]....
        /*011c*/ 	.word	0x00003ac0


	//----- nvinfo : EIATTR_CRS_STACK_SIZE
	.align		4
.L_41:
        /*0120*/ 	.byte	0x04, 0x1e
        /*0122*/ 	.short	(.L_43 - .L_42)
.L_42:
        /*0124*/ 	.word	0x00000000


	//----- nvinfo : EIATTR_CBANK_PARAM_SIZE
	.align		4
.L_43:
        /*0128*/ 	.byte	0x03, 0x19
        /*012a*/ 	.short	0x0054


	//----- nvinfo : EIATTR_PARAM_CBANK
	.align		4
        /*012c*/ 	.byte	0x04, 0x0a
        /*012e*/ 	.short	(.L_45 - .L_44)
	.align		4
.L_44:
        /*0130*/ 	.word	index@(.nv.constant0._Z28fused_conv_batch_relu_kernelPKfPfS0_S0_S0_S0_S0_iiiiiif)
        /*0134*/ 	.short	0x0380
        /*0136*/ 	.short	0x0054


	//----- nvinfo : EIATTR_SW_WAR
	.align		4
.L_45:
        /*0138*/ 	.byte	0x04, 0x36
        /*013a*/ 	.short	(.L_47 - .L_46)
.L_46:
        /*013c*/ 	.word	0x00000008
.L_47:


//--------------------- .nv.callgraph             --------------------------
	.section	.nv.callgraph,"",@"SHT_CUDA_CALLGRAPH"
	.align	4
	.sectionentsize	8
	.align		4
        /*0000*/ 	.word	0x00000000
	.align		4
        /*0004*/ 	.word	0xffffffff
	.align		4
        /*0008*/ 	.word	0x00000000
	.align		4
        /*000c*/ 	.word	0xfffffffe
	.align		4
        /*0010*/ 	.word	0x00000000
	.align		4
        /*0014*/ 	.word	0xfffffffd
	.align		4
        /*0018*/ 	.word	0x00000000
	.align		4
        /*001c*/ 	.word	0xfffffffc


//--------------------- .text._Z28fused_conv_batch_relu_kernelPKfPfS0_S0_S0_S0_S0_iiiiiif --------------------------
	.section	.text._Z28fused_conv_batch_relu_kernelPKfPfS0_S0_S0_S0_S0_iiiiiif,"ax",@progbits
	.align	128
        .global         _Z28fused_conv_batch_relu_kernelPKfPfS0_S0_S0_S0_S0_iiiiiif
        .type           _Z28fused_conv_batch_relu_kernelPKfPfS0_S0_S0_S0_S0_iiiiiif,@function
        .size           _Z28fused_conv_batch_relu_kernelPKfPfS0_S0_S0_S0_S0_iiiiiif,(.L_x_73 - _Z28fused_conv_batch_relu_kernelPKfPfS0_S0_S0_S0_S0_iiiiiif)
        .other          _Z28fused_conv_batch_relu_kernelPKfPfS0_S0_S0_S0_S0_iiiiiif,@"STO_CUDA_ENTRY STV_DEFAULT"
_Z28fused_conv_batch_relu_kernelPKfPfS0_S0_S0_S0_S0_iiiiiif:
.text._Z28fused_conv_batch_relu_kernelPKfPfS0_S0_S0_S0_S0_iiiiiif:
[----:B------:R-:W-:Y:S01]  /*0000*/  LDC R1, c[0x0][0x37c] ;  /* 0x0000df00ff017b82 */ /* 0x000fe20000000800 */
[----:B------:R-:W0:Y:S07]  /*0010*/  S2R R5, SR_TID.X ;  /* 0x0000000000057919 */ /* 0x000e2e0000002100 */
[----:B------:R-:W1:Y:S01]  /*0020*/  S2UR UR4, SR_CTAID.Y ;  /* 0x00000000000479c3 */ /* 0x000e620000002600 */
[----:B------:R-:W1:Y:S01]  /*0030*/  LDCU UR5, c[0x0][0x364] ;  /* 0x00006c80ff0577ac */ /* 0x000e620008000800 */
[----:B------:R-:W2:Y:S01]  /*0040*/  S2R R3, SR_TID.Y ;  /* 0x0000000000037919 */ /* 0x000ea20000002200 */
[----:B------:R-:W3:Y:S05]  /*0050*/  LDCU UR18, c[0x0][0x3c8] ;  /* 0x00007900ff1277ac */ /* 0x000eea0008000800 */
[----:B------:R-:W0:Y:S08]  /*0060*/  S2UR UR6, SR_CTAID.X ;  /* 0x00000000000679c3 */ /* 0x000e300000002500 */
[----:B------:R-:W0:Y:S08]  /*0070*/  LDC R4, c[0x0][0x360] ;  /* 0x0000d800ff047b82 */ /* 0x000e300000000800 */
[----:B------:R-:W4:Y:S01]  /*0080*/  LDC R19, c[0x0][0x3c4] ;  /* 0x0000f100ff137b82 */ /* 0x000f220000000800 */
[----:B-1----:R-:W-:Y:S01]  /*0090*/  UIMAD UR4, UR4, UR5, URZ ;  /* 0x00000005040472a4 */ /* 0x002fe2000f8e02ff */
[----:B0-----:R-:W-:-:S05]  /*00a0*/  IMAD R4, R4, UR6, R5 ;  /* 0x0000000604047c24 */ /* 0x001fca000f8e0205 */
[----:B--2---:R-:W-:Y:S02]  /*00b0*/  IADD3 R5, PT, PT, R3, UR4, RZ ;  /* 0x0000000403057c10 */ /* 0x004fe4000fffe0ff */
[----:B---3--:R-:W-:-:S04]  /*00c0*/  ISETP.GE.AND P0, PT, R4, UR18, PT ;  /* 0x0000001204007c0c */ /* 0x008fc8000bf06270 */
[----:B----4-:R-:W-:-:S13]  /*00d0*/  ISETP.GE.OR P0, PT, R5, R19, P0 ;  /* 0x000000130500720c */ /* 0x010fda0000706670 */
[----:B------:R-:W-:Y:S05]  /*00e0*/  @P0 EXIT ;  /* 0x000000000000094d */ /* 0x000fea0003800000 */
[----:B------:R-:W0:Y:S02]  /*00f0*/  LDC R21, c[0x0][0x3c0] ;  /* 0x0000f000ff157b82 */ /* 0x000e240000000800 */
[----:B0-----:R-:W-:-:S13]  /*0100*/  ISETP.GE.AND P0, PT, R21, 0x1, PT ;  /* 0x000000011500780c */ /* 0x001fda0003f06270 */
[----:B------:R-:W-:Y:S05]  /*0110*/  @!P0 EXIT ;  /* 0x000000000000894d */ /* 0x000fea0003800000 */
[----:B------:R-:W0:Y:S01]  /*0120*/  S2R R0, SR_CTAID.Z ;  /* 0x0000000000007919 */ /* 0x000e220000002700 */
[----:B------:R-:W1:Y:S01]  /*0130*/  LDCU UR5, c[0x0][0x3bc] ;  /* 0x00007780ff0577ac */ /* 0x000e620008000800 */
[----:B------:R-:W2:Y:S01]  /*0140*/  LDCU.64 UR16, c[0x0][0x358] ;  /* 0x00006b00ff1077ac */ /* 0x000ea20008000a00 */
[----:B-1----:R-:W-:Y:S01]  /*0150*/  UISETP.GE.AND UP0, UPT, UR5, 0x1, UPT ;  /* 0x000000010500788c */ /* 0x002fe2000bf06270 */
[----:B0-----:R-:W-:-:S08]  /*0160*/  IMAD R6, R0, R21, RZ ;  /* 0x0000001500067224 */ /* 0x001fd000078e02ff */
[----:B--2---:R-:W-:Y:S05]  /*0170*/  BRA.U !UP0, `(.L_x_0) ;  /* 0x0000002508607547 */ /* 0x004fea000b800000 */
[----:B------:R-:W0:Y:S02]  /*0180*/  LDC R9, c[0x0][0x3cc] ;  /* 0x0000f300ff097b82 */ /* 0x000e240000000800 */
[C---:B0-----:R-:W-:Y:S02]  /*0190*/  ISETP.GT.AND P0, PT, R9.reuse, -0x2, PT ;  /* 0xfffffffe0900780c */ /* 0x041fe40003f04270 */
[----:B------:R-:W-:-:S04]  /*01a0*/  LEA.HI R9, R9, R9, RZ, 0x1 ;  /* 0x0000000909097211 */ /* 0x000fc800078f08ff */
[----:B------:R-:W-:-:S07]  /*01b0*/  SHF.R.S32.HI R9, RZ, 0x1, R9 ;  /* 0x00000001ff097819 */ /* 0x000fce0000011409 */
[----:B------:R-:W-:Y:S05]  /*01c0*/  @P0 BRA `(.L_x_1) ;  /* 0x0000001400500947 */ /* 0x000fea0003800000 */
[C---:B------:R-:W-:Y:S01]  /*01d0*/  ISETP.GE.U32.AND P0, PT, R21.reuse, 0x4, PT ;  /* 0x000000041500780c */ /* 0x040fe20003f06070 */
[----:B------:R-:W-:Y:S01]  /*01e0*/  HFMA2 R13, -RZ, RZ, 0, 0 ;  /* 0x00000000ff0d7431 */ /* 0x000fe200000001ff */
[----:B------:R-:W-:-:S11]  /*01f0*/  LOP3.LUT R15, R21, 0x3, RZ, 0xc0, !PT ;  /* 0x00000003150f7812 */ /* 0x000fd600078ec0ff */
[----:B------:R-:W-:Y:S05]  /*0200*/  @!P0 BRA `(.L_x_2) ;  /* 0x0000000800f08947 */ /* 0x000fea0003800000 */
[----:B------:R-:W0:Y:S01]  /*0210*/  LDCU.128 UR8, c[0x0][0x3a0] ;  /* 0x00007400ff0877ac */ /* 0x000e220008000c00 */
[----:B------:R-:W1:Y:S01]  /*0220*/  LDC.64 R16, c[0x0][0x388] ;  /* 0x0000e200ff107b82 */ /* 0x000e620000000a00 */
[----:B------:R-:W-:Y:S01]  /*0230*/  IMAD R0, R0, R19, RZ ;  /* 0x0000001300007224 */ /* 0x000fe200078e02ff */
[C---:B------:R-:W-:Y:S01]  /*0240*/  IADD3 R2, PT, PT, R6.reuse, 0x2, RZ ;  /* 0x0000000206027810 */ /* 0x040fe20007ffe0ff */
[----:B------:R-:W2:Y:S01]  /*0250*/  LDCU.64 UR12, c[0x0][0x398] ;  /* 0x00007300ff0c77ac */ /* 0x000ea20008000a00 */
[----:B------:R-:W-:Y:S01]  /*0260*/  IADD3 R8, PT, PT, R6, 0x3, RZ ;  /* 0x0000000306087810 */ /* 0x000fe20007ffe0ff */
[----:B------:R-:W-:Y:S01]  /*0270*/  IMAD R3, R0, R21, R3 ;  /* 0x0000001500037224 */ /* 0x000fe200078e0203 */
[----:B------:R-:W-:Y:S01]  /*0280*/  LOP3.LUT R13, R21, 0x7ffffffc, RZ, 0xc0, !PT ;  /* 0x7ffffffc150d7812 */ /* 0x000fe200078ec0ff */
[----:B------:R-:W3:Y:S01]  /*0290*/  LDCU.64 UR14, c[0x0][0x3b0] ;  /* 0x00007600ff0e77ac */ /* 0x000ee20008000a00 */
[-C--:B------:R-:W-:Y:S02]  /*02a0*/  IMAD R0, R6, R19.reuse, R19 ;  /* 0x0000001306007224 */ /* 0x080fe400078e0213 */
[----:B------:R-:W-:Y:S01]  /*02b0*/  IADD3 R3, PT, PT, R3, UR4, RZ ;  /* 0x0000000403037c10 */ /* 0x000fe2000fffe0ff */
[----:B------:R-:W-:Y:S01]  /*02c0*/  IMAD R7, R2, R19, R5 ;  /* 0x0000001302077224 */ /* 0x000fe200078e0205 */
[----:B------:R-:W-:Y:S01]  /*02d0*/  IADD3 R12, PT, PT, -R13, RZ, RZ ;  /* 0x000000ff0d0c7210 */ /* 0x000fe20007ffe1ff */
[----:B------:R-:W-:-:S02]  /*02e0*/  IMAD.IADD R11, R5, 0x1, R0 ;  /* 0x00000001050b7824 */ /* 0x000fc400078e0200 */
[----:B------:R-:W-:Y:S01]  /*02f0*/  IMAD R9, R8, R19, R5 ;  /* 0x0000001308097224 */ /* 0x000fe200078e0205 */
[----:B0-----:R-:W-:Y:S01]  /*0300*/  UIADD3 UR7, UP0, UPT, UR8, 0x8, URZ ;  /* 0x0000000808077890 */ /* 0x001fe2000ff1e0ff */
[----:B------:R-:W-:Y:S01]  /*0310*/  IMAD R14, R19, UR18, RZ ;  /* 0x00000012130e7c24 */ /* 0x000fe2000f8e02ff */
[----:B------:R-:W-:Y:S01]  /*0320*/  UIADD3 UR5, UP1, UPT, UR10, 0x8, URZ ;  /* 0x000000080a057890 */ /* 0x000fe2000ff3e0ff */
[--C-:B------:R-:W-:Y:S01]  /*0330*/  IMAD R11, R11, UR18, R4.reuse ;  /* 0x000000120b0b7c24 */ /* 0x100fe2000f8e0204 */
[----:B------:R-:W-:Y:S01]  /*0340*/  UIADD3.X UR8, UPT, UPT, URZ, UR9, URZ, UP0, !UPT ;  /* 0x00000009ff087290 */ /* 0x000fe200087fe4ff */
[--C-:B------:R-:W-:Y:S01]  /*0350*/  IMAD R7, R7, UR18, R4.reuse ;  /* 0x0000001207077c24 */ /* 0x100fe2000f8e0204 */
[----:B------:R-:W-:Y:S01]  /*0360*/  UIADD3.X UR6, UPT, UPT, URZ, UR11, URZ, UP1, !UPT ;  /* 0x0000000bff067290 */ /* 0x000fe20008ffe4ff */
[--C-:B------:R-:W-:Y:S01]  /*0370*/  IMAD R9, R9, UR18, R4.reuse ;  /* 0x0000001209097c24 */ /* 0x100fe2000f8e0204 */
[----:B--2---:R-:W-:Y:S01]  /*0380*/  UIADD3 UR11, UP0, UPT, UR12, 0x8, URZ ;  /* 0x000000080c0b7890 */ /* 0x004fe2000ff1e0ff */
[----:B------:R-:W-:Y:S01]  /*0390*/  IMAD.U32 R20, RZ, RZ, UR7 ;  /* 0x00000007ff147e24 */ /* 0x000fe2000f8e00ff */
[----:B---3--:R-:W-:Y:S01]  /*03a0*/  UIADD3 UR9, UP1, UPT, UR14, 0x8, URZ ;  /* 0x000000080e097890 */ /* 0x008fe2000ff3e0ff */
[----:B------:R-:W-:Y:S01]  /*03b0*/  MOV R18, UR5 ;  /* 0x0000000500127c02 */ /* 0x000fe20008000f00 */
[----:B------:R-:W-:Y:S01]  /*03c0*/  UIADD3.X UR12, UPT, UPT, URZ, UR13, URZ, UP0, !UPT ;  /* 0x0000000dff0c7290 */ /* 0x000fe200087fe4ff */
[----:B------:R-:W-:Y:S01]  /*03d0*/  IMAD R10, R3, UR18, R4 ;  /* 0x00000012030a7c24 */ /* 0x000fe2000f8e0204 */
[----:B------:R-:W-:Y:S01]  /*03e0*/  UIADD3.X UR10, UPT, UPT, URZ, UR15, URZ, UP1, !UPT ;  /* 0x0000000fff0a7290 */ /* 0x000fe20008ffe4ff */
[----:B------:R-:W-:Y:S01]  /*03f0*/  MOV R24, UR11 ;  /* 0x0000000b00187c02 */ /* 0x000fe20008000f00 */
[----:B------:R-:W-:Y:S01]  /*0400*/  IMAD.U32 R19, RZ, RZ, UR6 ;  /* 0x00000006ff137e24 */ /* 0x000fe2000f8e00ff */
[----:B------:R-:W-:Y:S01]  /*0410*/  MOV R22, UR9 ;  /* 0x0000000900167c02 */ /* 0x000fe20008000f00 */
[----:B------:R-:W0:Y:S01]  /*0420*/  LDCU UR13, c[0x0][0x3d0] ;  /* 0x00007a00ff0d77ac */ /* 0x000e220008000800 */
[----:B------:R-:W-:-:S02]  /*0430*/  MOV R25, UR12 ;  /* 0x0000000c00197c02 */ /* 0x000fc40008000f00 */
[----:B------:R-:W-:Y:S02]  /*0440*/  MOV R23, UR10 ;  /* 0x0000000a00177c02 */ /* 0x000fe40008000f00 */
[----:B------:R-:W-:-:S07]  /*0450*/  MOV R21, UR8 ;  /* 0x0000000800157c02 */ /* 0x000fce0008000f00 */
.L_x_15:
[----:B------:R-:W0:Y:S04]  /*0460*/  LDG.E.CONSTANT R0, desc[UR16][R22.64+-0x8] ;  /* 0xfffff81016007981 */ /* 0x000e28000c1e9900 */
[----:B--2---:R2:W5:Y:S01]  /*0470*/  LDG.E.CONSTANT R26, desc[UR16][R24.64+-0x8] ;  /* 0xfffff810181a7981 */ /* 0x004562000c1e9900 */
[----:B0-----:R-:W-:-:S04]  /*0480*/  FADD R33, R0, UR13 ;  /* 0x0000000d00217e21 */ /* 0x001fc80008000000 */
[----:B------:R2:W0:Y:S01]  /*0490*/  MUFU.RSQ R2, R33 ;  /* 0x0000002100027308 */ /* 0x0004220000001400 */
[----:B------:R-:W-:-:S04]  /*04a0*/  IADD3 R0, PT, PT, R33, -0xd000000, RZ ;  /* 0xf300000021007810 */ /* 0x000fc80007ffe0ff */
[----:B------:R-:W-:-:S13]  /*04b0*/  ISETP.GT.U32.AND P0, PT, R0, 0x727fffff, PT ;  /* 0x727fffff0000780c */ /* 0x000fda0003f04070 */
[----:B0-2---:R-:W-:Y:S05]  /*04c0*/  @!P0 BRA `(.L_x_3) ;  /* 0x0000000000108947 */ /* 0x005fea0003800000 */
[----:B------:R-:W-:-:S07]  /*04d0*/  MOV R0, 0x4f0 ;  /* 0x000004f000007802 */ /* 0x000fce0000000f00 */
[----:B-1---5:R-:W-:Y:S05]  /*04e0*/  CALL.REL.NOINC `($__internal_0_$__cuda_sm20_sqrt_rn_f32_slowpath) ;  /* 0x0000003400787944 */ /* 0x022fea0003c00000 */
[----:B------:R-:W-:Y:S01]  /*04f0*/  MOV R3, R2 ;  /* 0x0000000200037202 */ /* 0x000fe20000000f00 */
[----:B------:R-:W-:Y:S06]  /*0500*/  BRA `(.L_x_4) ;  /* 0x0000000000107947 */ /* 0x000fec0003800000 */
.L_x_3:
[----:B------:R-:W-:Y:S01]  /*0510*/  FMUL.FTZ R3, R33, R2 ;  /* 0x0000000221037220 */ /* 0x000fe20000410000 */
[----:B------:R-:W-:-:S03]  /*0520*/  FMUL.FTZ R2, R2, 0.5 ;  /* 0x3f00000002027820 */ /* 0x000fc60000410000 */
[----:B------:R-:W-:-:S04]  /*0530*/  FFMA R0, -R3, R3, R33 ;  /* 0x0000000303007223 */ /* 0x000fc80000000121 */
[----:B------:R-:W-:-:S07]  /*0540*/  FFMA R3, R0, R2, R3 ;  /* 0x0000000200037223 */ /* 0x000fce0000000003 */
.L_x_4:
[----:B------:R-:W0:Y:S08]  /*0550*/  MUFU.RCP R0, R3 ;  /* 0x0000000300007308 */ /* 0x000e300000001000 */
[----:B-----5:R-:W2:Y:S01]  /*0560*/  FCHK P0, R26, R3 ;  /* 0x000000031a007302 */ /* 0x020ea20000000000 */
[----:B0-----:R-:W-:-:S04]  /*0570*/  FFMA R27, R0, -R3, 1 ;  /* 0x3f800000001b7423 */ /* 0x001fc80000000803 */
[----:B------:R-:W-:-:S04]  /*0580*/  FFMA R27, R0, R27, R0 ;  /* 0x0000001b001b7223 */ /* 0x000fc80000000000 */
[----:B------:R-:W-:-:S04]  /*0590*/  FFMA R0, R26, R27, RZ ;  /* 0x0000001b1a007223 */ /* 0x000fc800000000ff */
[----:B------:R-:W-:-:S04]  /*05a0*/  FFMA R2, R0, -R3, R26 ;  /* 0x8000000300027223 */ /* 0x000fc8000000001a */
[----:B------:R-:W-:Y:S01]  /*05b0*/  FFMA R27, R27, R2, R0 ;  /* 0x000000021b1b7223 */ /* 0x000fe20000000000 */
[----:B--2---:R-:W-:Y:S06]  /*05c0*/  @!P0 BRA `(.L_x_5) ;  /* 0x0000000000108947 */ /* 0x004fec0003800000 */
[----:B------:R-:W-:Y:S02]  /*05d0*/  MOV R0, R26 ;  /* 0x0000001a00007202 */ /* 0x000fe40000000f00 */
[----:B------:R-:W-:-:S07]  /*05e0*/  MOV R2, 0x600 ;  /* 0x0000060000027802 */ /* 0x000fce0000000f00 */
[----:B-1----:R-:W-:Y:S05]  /*05f0*/  CALL.REL.NOINC `($__internal_1_$__cuda_sm3x_div_rn_noftz_f32_slowpath) ;  /* 0x0000003400907944 */ /* 0x002fea0003c00000 */
[----:B------:R-:W-:-:S07]  /*0600*/  MOV R27, R0 ;  /* 0x00000000001b7202 */ /* 0x000fce0000000f00 */
.L_x_5:
[----:B------:R-:W2:Y:S04]  /*0610*/  LDG.E.CONSTANT R0, desc[UR16][R20.64+-0x8] ;  /* 0xfffff81014007981 */ /* 0x000ea8000c1e9900 */
[----:B------:R-:W2:Y:S04]  /*0620*/  LDG.E.CONSTANT R3, desc[UR16][R18.64+-0x8] ;  /* 0xfffff81012037981 */ /* 0x000ea8000c1e9900 */
[----:B------:R-:W3:Y:S04]  /*0630*/  LDG.E.CONSTANT R8, desc[UR16][R22.64+-0x4] ;  /* 0xfffffc1016087981 */ /* 0x000ee8000c1e9900 */
[----:B------:R0:W5:Y:S01]  /*0640*/  LDG.E.CONSTANT R26, desc[UR16][R24.64+-0x4] ;  /* 0xfffffc10181a7981 */ /* 0x000162000c1e9900 */
[----:B--2---:R-:W-:Y:S01]  /*0650*/  FFMA R0, R3, -R27, R0 ;  /* 0x8000001b03007223 */ /* 0x004fe20000000000 */
[----:B-1----:R-:W-:-:S04]  /*0660*/  IMAD.WIDE R2, R10, 0x4, R16 ;  /* 0x000000040a027825 */ /* 0x002fc800078e0210 */
[----:B------:R-:W-:Y:S01]  /*0670*/  FFMA R0, RZ, R27, R0 ;  /* 0x0000001bff007223 */ /* 0x000fe20000000000 */
[----:B---3--:R-:W-:-:S04]  /*0680*/  FADD R33, R8, UR13 ;  /* 0x0000000d08217e21 */ /* 0x008fc80008000000 */
[----:B------:R-:W-:Y:S01]  /*0690*/  FMNMX R27, RZ, R0, !PT ;  /* 0x00000000ff1b7209 */ /* 0x000fe20007800000 */
[----:B------:R-:W-:Y:S01]  /*06a0*/  VIADD R0, R33, 0xf3000000 ;  /* 0xf300000021007836 */ /* 0x000fe20000000000 */
[----:B------:R0:W1:Y:S03]  /*06b0*/  MUFU.RSQ R8, R33 ;  /* 0x0000002100087308 */ /* 0x0000660000001400 */
[----:B------:R0:W-:Y:S01]  /*06c0*/  STG.E desc[UR16][R2.64], R27 ;  /* 0x0000001b02007986 */ /* 0x0001e2000c101910 */
[----:B------:R-:W-:-:S13]  /*06d0*/  ISETP.GT.U32.AND P0, PT, R0, 0x727fffff, PT ;  /* 0x727fffff0000780c */ /* 0x000fda0003f04070 */
[----:B01----:R-:W-:Y:S05]  /*06e0*/  @!P0 BRA `(.L_x_6) ;  /* 0x0000000000108947 */ /* 0x003fea0003800000 */
[----:B------:R-:W-:-:S07]  /*06f0*/  MOV R0, 0x710 ;  /* 0x0000071000007802 */ /* 0x000fce0000000f00 */
[----:B-----5:R-:W-:Y:S05]  /*0700*/  CALL.REL.NOINC `($__internal_0_$__cuda_sm20_sqrt_rn_f32_slowpath) ;  /* 0x0000003000f07944 */ /* 0x020fea0003c00000 */
[----:B------:R-:W-:Y:S01]  /*0710*/  MOV R3, R2 ;  /* 0x0000000200037202 */ /* 0x000fe20000000f00 */
[----:B------:R-:W-:Y:S06]  /*0720*/  BRA `(.L_x_7) ;  /* 0x0000000000107947 */ /* 0x000fec0003800000 */
.L_x_6:
[----:B------:R-:W-:Y:S01]  /*0730*/  FMUL.FTZ R3, R33, R8 ;  /* 0x0000000821037220 */ /* 0x000fe20000410000 */
[----:B------:R-:W-:-:S03]  /*0740*/  FMUL.FTZ R2, R8, 0.5 ;  /* 0x3f00000008027820 */ /* 0x000fc60000410000 */
[----:B------:R-:W-:-:S04]  /*0750*/  FFMA R0, -R3, R3, R33 ;  /* 0x0000000303007223 */ /* 0x000fc80000000121 */
[----:B------:R-:W-:-:S07]  /*0760*/  FFMA R3, R0, R2, R3 ;  /* 0x0000000200037223 */ /* 0x000fce0000000003 */
.L_x_7:
[----:B------:R-:W0:Y:S08]  /*0770*/  MUFU.RCP R0, R3 ;  /* 0x0000000300007308 */ /* 0x000e300000001000 */
[----:B-----5:R-:W1:Y:S01]  /*0780*/  FCHK P0, R26, R3 ;  /* 0x000000031a007302 */ /* 0x020e620000000000 */
[----:B0-----:R-:W-:-:S04]  /*0790*/  FFMA R27, R0, -R3, 1 ;  /* 0x3f800000001b7423 */ /* 0x001fc80000000803 */
[----:B------:R-:W-:-:S04]  /*07a0*/  FFMA R27, R0, R27, R0 ;  /* 0x0000001b001b7223 */ /* 0x000fc80000000000 */
[----:B------:R-:W-:-:S04]  /*07b0*/  FFMA R0, R26, R27, RZ ;  /* 0x0000001b1a007223 */ /* 0x000fc800000000ff */
[----:B------:R-:W-:-:S04]  /*07c0*/  FFMA R2, R0, -R3, R26 ;  /* 0x8000000300027223 */ /* 0x000fc8000000001a */
[----:B------:R-:W-:Y:S01]  /*07d0*/  FFMA R27, R27, R2, R0 ;  /* 0x000000021b1b7223 */ /* 0x000fe20000000000 */
[----:B-1----:R-:W-:Y:S06]  /*07e0*/  @!P0 BRA `(.L_x_8) ;  /* 0x0000000000108947 */ /* 0x002fec0003800000 */
[----:B------:R-:W-:Y:S02]  /*07f0*/  MOV R0, R26 ;  /* 0x0000001a00007202 */ /* 0x000fe40000000f00 */
[----:B------:R-:W-:-:S07]  /*0800*/  MOV R2, 0x820 ;  /* 0x0000082000027802 */ /* 0x000fce0000000f00 */
[----:B------:R-:W-:Y:S05]  /*0810*/  CALL.REL.NOINC `($__internal_1_$__cuda_sm3x_div_rn_noftz_f32_slowpath) ;  /* 0x0000003400087944 */ /* 0x000fea0003c00000 */
[----:B------:R-:W-:-:S07]  /*0820*/  MOV R27, R0 ;  /* 0x00000000001b7202 */ /* 0x000fce0000000f00 */
.L_x_8:
[----:B------:R-:W2:Y:S04]  /*0830*/  LDG.E.CONSTANT R0, desc[UR16][R20.64+-0x4] ;  /* 0xfffffc1014007981 */ /* 0x000ea8000c1e9900 */
[----:B------:R-:W2:Y:S04]  /*0840*/  LDG.E.CONSTANT R3, desc[UR16][R18.64+-0x4] ;  /* 0xfffffc1012037981 */ /* 0x000ea8000c1e9900 */
[----:B------:R-:W3:Y:S04]  /*0850*/  LDG.E.CONSTANT R8, desc[UR16][R22.64] ;  /* 0x0000001016087981 */ /* 0x000ee8000c1e9900 */
[----:B------:R0:W5:Y:S01]  /*0860*/  LDG.E.CONSTANT R26, desc[UR16][R24.64] ;  /* 0x00000010181a7981 */ /* 0x000162000c1e9900 */
[----:B--2---:R-:W-:Y:S01]  /*0870*/  FFMA R0, R3, -R27, R0 ;  /* 0x8000001b03007223 */ /* 0x004fe20000000000 */
[----:B------:R-:W-:-:S04]  /*0880*/  IMAD.WIDE R2, R11, 0x4, R16 ;  /* 0x000000040b027825 */ /* 0x000fc800078e0210 */
[----:B------:R-:W-:Y:S01]  /*0890*/  FFMA R0, RZ, R27, R0 ;  /* 0x0000001bff007223 */ /* 0x000fe20000000000 */
[----:B---3--:R-:W-:-:S04]  /*08a0*/  FADD R33, R8, UR13 ;  /* 0x0000000d08217e21 */ /* 0x008fc80008000000 */
[----:B------:R-:W-:Y:S01]  /*08b0*/  FMNMX R27, RZ, R0, !PT ;  /* 0x00000000ff1b7209 */ /* 0x000fe20007800000 */
[----:B------:R0:W1:Y:S01]  /*08c0*/  MUFU.RSQ R8, R33 ;  /* 0x0000002100087308 */ /* 0x0000620000001400 */
[----:B------:R-:W-:-:S03]  /*08d0*/  IADD3 R0, PT, PT, R33, -0xd000000, RZ ;  /* 0xf300000021007810 */ /* 0x000fc60007ffe0ff */
[----:B------:R0:W-:Y:S01]  /*08e0*/  STG.E desc[UR16][R2.64], R27 ;  /* 0x0000001b02007986 */ /* 0x0001e2000c101910 */
[----:B------:R-:W-:-:S13]  /*08f0*/  ISETP.GT.U32.AND P0, PT, R0, 0x727fffff, PT ;  /* 0x727fffff0000780c */ /* 0x000fda0003f04070 */
[----:B01----:R-:W-:Y:S05]  /*0900*/  @!P0 BRA `(.L_x_9) ;  /* 0x0000000000108947 */ /* 0x003fea0003800000 */
[----:B------:R-:W-:-:S07]  /*0910*/  MOV R0, 0x930 ;  /* 0x0000093000007802 */ /* 0x000fce0000000f00 */
[----:B-----5:R-:W-:Y:S05]  /*0920*/  CALL.REL.NOINC `($__internal_0_$__cuda_sm20_sqrt_rn_f32_slowpath) ;  /* 0x0000003000687944 */ /* 0x020fea0003c00000 */
[----:B------:R-:W-:Y:S01]  /*0930*/  IMAD.MOV.U32 R3, RZ, RZ, R2 ;  /* 0x000000ffff037224 */ /* 0x000fe200078e0002 */
[----:B------:R-:W-:Y:S06]  /*0940*/  BRA `(.L_x_10) ;  /* 0x0000000000107947 */ /* 0x000fec0003800000 */
.L_x_9:
[----:B------:R-:W-:Y:S01]  /*0950*/  FMUL.FTZ R3, R33, R8 ;  /* 0x0000000821037220 */ /* 0x000fe20000410000 */
[----:B------:R-:W-:-:S03]  /*0960*/  FMUL.FTZ R2, R8, 0.5 ;  /* 0x3f00000008027820 */ /* 0x000fc60000410000 */
[----:B------:R-:W-:-:S04]  /*0970*/  FFMA R0, -R3, R3, R33 ;  /* 0x0000000303007223 */ /* 0x000fc80000000121 */
[----:B------:R-:W-:-:S07]  /*0980*/  FFMA R3, R0, R2, R3 ;  /* 0x0000000200037223 */ /* 0x000fce0000000003 */
.L_x_10:
        /* <DEDUP_REMOVED lines=12> */
.L_x_11:
        /* <DEDUP_REMOVED lines=16> */
[----:B------:R-:W-:Y:S01]  /*0b50*/  MOV R3, R2 ;  /* 0x0000000200037202 */ /* 0x000fe20000000f00 */
[----:B------:R-:W-:Y:S06]  /*0b60*/  BRA `(.L_x_13) ;  /* 0x0000000000107947 */ /* 0x000fec0003800000 */
.L_x_12:
[----:B------:R-:W-:Y:S01]  /*0b70*/  FMUL.FTZ R3, R33, R8 ;  /* 0x0000000821037220 */ /* 0x000fe20000410000 */
[----:B------:R-:W-:-:S03]  /*0b80*/  FMUL.FTZ R2, R8, 0.5 ;  /* 0x3f00000008027820 */ /* 0x000fc60000410000 */
[----:B------:R-:W-:-:S04]  /*0b90*/  FFMA R0, -R3, R3, R33 ;  /* 0x0000000303007223 */ /* 0x000fc80000000121 */
[----:B------:R-:W-:-:S07]  /*0ba0*/  FFMA R3, R0, R2, R3 ;  /* 0x0000000200037223 */ /* 0x000fce0000000003 */
.L_x_13:
        /* <DEDUP_REMOVED lines=8> */
[----:B------:R-:W-:Y:S01]  /*0c30*/  IMAD.MOV.U32 R0, RZ, RZ, R26 ;  /* 0x000000ffff007224 */ /* 0x000fe200078e001a */
[----:B------:R-:W-:-:S07]  /*0c40*/  MOV R2, 0xc60 ;  /* 0x00000c6000027802 */ /* 0x000fce0000000f00 */
[----:B------:R-:W-:Y:S05]  /*0c50*/  CALL.REL.NOINC `($__internal_1_$__cuda_sm3x_div_rn_noftz_f32_slowpath) ;  /* 0x0000002c00f87944 */ /* 0x000fea0003c00000 */
[----:B------:R-:W-:-:S07]  /*0c60*/  MOV R27, R0 ;  /* 0x00000000001b7202 */ /* 0x000fce0000000f00 */
.L_x_14:
[----:B------:R0:W2:Y:S04]  /*0c70*/  LDG.E.CONSTANT R0, desc[UR16][R20.64+0x4] ;  /* 0x0000041014007981 */ /* 0x0000a8000c1e9900 */
[----:B------:R1:W2:Y:S01]  /*0c80*/  LDG.E.CONSTANT R3, desc[UR16][R18.64+0x4] ;  /* 0x0000041012037981 */ /* 0x0002a2000c1e9900 */
[----:B------:R-:W-:Y:S02]  /*0c90*/  IADD3 R24, P0, PT, R24, 0x10, RZ ;  /* 0x0000001018187810 */ /* 0x000fe40007f1e0ff */
[----:B------:R-:W-:Y:S02]  /*0ca0*/  IADD3 R12, PT, PT, R12, 0x4, RZ ;  /* 0x000000040c0c7810 */ /* 0x000fe40007ffe0ff */
[----:B------:R-:W-:Y:S02]  /*0cb0*/  IADD3.X R25, PT, PT, RZ, R25, RZ, P0, !PT ;  /* 0x00000019ff197210 */ /* 0x000fe400007fe4ff */
[----:B------:R-:W-:-:S02]  /*0cc0*/  ISETP.NE.AND P0, PT, R12, RZ, PT ;  /* 0x000000ff0c00720c */ /* 0x000fc40003f05270 */
[----:B0-----:R-:W-:Y:S02]  /*0cd0*/  IADD3 R20, P2, PT, R20, 0x10, RZ ;  /* 0x0000001014147810 */ /* 0x001fe40007f5e0ff */
[----:B------:R-:W-:Y:S02]  /*0ce0*/  IADD3 R22, P1, PT, R22, 0x10, RZ ;  /* 0x0000001016167810 */ /* 0x000fe40007f3e0ff */
[----:B-1----:R-:W-:Y:S01]  /*0cf0*/  IADD3 R18, P3, PT, R18, 0x10, RZ ;  /* 0x0000001012127810 */ /* 0x002fe20007f7e0ff */
[----:B------:R-:W-:Y:S01]  /*0d00*/  IMAD.X R21, RZ, RZ, R21, P2 ;  /* 0x000000ffff157224 */ /* 0x000fe200010e0615 */
[----:B------:R-:W-:Y:S02]  /*0d10*/  IADD3.X R23, PT, PT, RZ, R23, RZ, P1, !PT ;  /* 0x00000017ff177210 */ /* 0x000fe40000ffe4ff */
[----:B------:R-:W-:Y:S02]  /*0d20*/  IADD3.X R19, PT, PT, RZ, R19, RZ, P3, !PT ;  /* 0x00000013ff137210 */ /* 0x000fe40001ffe4ff */
[----:B------:R-:W-:-:S02]  /*0d30*/  LEA R11, R14, R11, 0x2 ;  /* 0x0000000b0e0b7211 */ /* 0x000fc400078e10ff */
[C---:B------:R-:W-:Y:S02]  /*0d40*/  LEA R7, R14.reuse, R7, 0x2 ;  /* 0x000000070e077211 */ /* 0x040fe400078e10ff */
[----:B------:R-:W-:Y:S01]  /*0d50*/  LEA R10, R14, R10, 0x2 ;  /* 0x0000000a0e0a7211 */ /* 0x000fe200078e10ff */
[----:B--2---:R-:W-:Y:S01]  /*0d60*/  FFMA R0, R3, -R27, R0 ;  /* 0x8000001b03007223 */ /* 0x004fe20000000000 */
[----:B------:R-:W-:-:S04]  /*0d70*/  IMAD.WIDE R2, R9, 0x4, R16 ;  /* 0x0000000409027825 */ /* 0x000fc800078e0210 */
[----:B------:R-:W-:Y:S01]  /*0d80*/  FFMA R0, RZ, R27, R0 ;  /* 0x0000001bff007223 */ /* 0x000fe20000000000 */
[----:B------:R-:W-:-:S04]  /*0d90*/  IMAD R9, R14, 0x4, R9 ;  /* 0x000000040e097824 */ /* 0x000fc800078e0209 */
[----:B------:R-:W-:-:S05]  /*0da0*/  FMNMX R27, RZ, R0, !PT ;  /* 0x00000000ff1b7209 */ /* 0x000fca0007800000 */
[----:B------:R2:W-:Y:S01]  /*0db0*/  STG.E desc[UR16][R2.64], R27 ;  /* 0x0000001b02007986 */ /* 0x0005e2000c101910 */
[----:B------:R-:W-:Y:S05]  /*0dc0*/  @P0 BRA `(.L_x_15) ;  /* 0xfffffff400a40947 */ /* 0x000fea000383ffff */
.L_x_2:
[----:B------:R-:W-:-:S13]  /*0dd0*/  ISETP.NE.AND P0, PT, R15, RZ, PT ;  /* 0x000000ff0f00720c */ /* 0x000fda0003f05270 */
[----:B------:R-:W-:Y:S05]  /*0de0*/  @!P0 EXIT ;  /* 0x000000000000894d */ /* 0x000fea0003800000 */
[----:B------:R-:W-:-:S13]  /*0df0*/  ISETP.NE.AND P0, PT, R15, 0x1, PT ;  /* 0x000000010f00780c */ /* 0x000fda0003f05270 */
[----:B------:R-:W-:Y:S05]  /*0e00*/  @!P0 BRA `(.L_x_16) ;  /* 0x0000000400688947 */ /* 0x000fea0003800000 */
[----:B------:R-:W0:Y:S01]  /*0e10*/  LDC.64 R16, c[0x0][0x3b0] ;  /* 0x0000ec00ff107b82 */ /* 0x000e220000000a00 */
[----:B------:R-:W1:Y:S07]  /*0e20*/  LDCU UR4, c[0x0][0x3d0] ;  /* 0x00007a00ff0477ac */ /* 0x000e6e0008000800 */
[----:B------:R-:W3:Y:S01]  /*0e30*/  LDC.64 R18, c[0x0][0x398] ;  /* 0x0000e600ff127b82 */ /* 0x000ee20000000a00 */
[----:B0-----:R-:W-:-:S05]  /*0e40*/  IMAD.WIDE.U32 R16, R13, 0x4, R16 ;  /* 0x000000040d107825 */ /* 0x001fca00078e0010 */
[----:B------:R-:W1:Y:S01]  /*0e50*/  LDG.E.CONSTANT R0, desc[UR16][R16.64] ;  /* 0x0000001010007981 */ /* 0x000e62000c1e9900 */
[----:B---3--:R-:W-:-:S05]  /*0e60*/  IMAD.WIDE.U32 R18, R13, 0x4, R18 ;  /* 0x000000040d127825 */ /* 0x008fca00078e0012 */
[----:B------:R0:W5:Y:S01]  /*0e70*/  LDG.E.CONSTANT R7, desc[UR16][R18.64] ;  /* 0x0000001012077981 */ /* 0x000162000c1e9900 */
[----:B-1----:R-:W-:-:S04]  /*0e80*/  FADD R33, R0, UR4 ;  /* 0x0000000400217e21 */ /* 0x002fc80008000000 */
[----:B------:R0:W1:Y:S01]  /*0e90*/  MUFU.RSQ R8, R33 ;  /* 0x0000002100087308 */ /* 0x0000620000001400 */
[----:B------:R-:W-:-:S04]  /*0ea0*/  IADD3 R0, PT, PT, R33, -0xd000000, RZ ;  /* 0xf300000021007810 */ /* 0x000fc80007ffe0ff */
[----:B------:R-:W-:-:S13]  /*0eb0*/  ISETP.GT.U32.AND P0, PT, R0, 0x727fffff, PT ;  /* 0x727fffff0000780c */ /* 0x000fda0003f04070 */
[----:B01----:R-:W-:Y:S05]  /*0ec0*/  @!P0 BRA `(.L_x_17) ;  /* 0x00000000000c8947 */ /* 0x003fea0003800000 */
[----:B------:R-:W-:-:S07]  /*0ed0*/  MOV R0, 0xef0 ;  /* 0x00000ef000007802 */ /* 0x000fce0000000f00 */
[----:B--2--5:R-:W-:Y:S05]  /*0ee0*/  CALL.REL.NOINC `($__internal_0_$__cuda_sm20_sqrt_rn_f32_slowpath) ;  /* 0x0000002800f87944 */ /* 0x024fea0003c00000 */
[----:B------:R-:W-:Y:S05]  /*0ef0*/  BRA `(.L_x_18) ;  /* 0x0000000000107947 */ /* 0x000fea0003800000 */
.L_x_17:
[----:B--2---:R-:W-:Y:S01]  /*0f00*/  FMUL.FTZ R2, R33, R8 ;  /* 0x0000000821027220 */ /* 0x004fe20000410000 */
[----:B------:R-:W-:-:S03]  /*0f10*/  FMUL.FTZ R0, R8, 0.5 ;  /* 0x3f00000008007820 */ /* 0x000fc60000410000 */
[----:B------:R-:W-:-:S04]  /*0f20*/  FFMA R3, -R2, R2, R33 ;  /* 0x0000000202037223 */ /* 0x000fc80000000121 */
[----:B------:R-:W-:-:S07]  /*0f30*/  FFMA R2, R3, R0, R2 ;  /* 0x0000000003027223 */ /* 0x000fce0000000002 */
.L_x_18:
        /* <DEDUP_REMOVED lines=9> */
[----:B------:R-:W-:Y:S02]  /*0fd0*/  MOV R0, R7 ;  /* 0x0000000700007202 */ /* 0x000fe40000000f00 */
[----:B------:R-:W-:-:S07]  /*0fe0*/  MOV R2, 0x1000 ;  /* 0x0000100000027802 */ /* 0x000fce0000000f00 */
[----:B------:R-:W-:Y:S05]  /*0ff0*/  CALL.REL.NOINC `($__internal_1_$__cuda_sm3x_div_rn_noftz_f32_slowpath) ;  /* 0x0000002c00107944 */ /* 0x000fea0003c00000 */
[----:B------:R-:W-:-:S07]  /*1000*/  MOV R9, R0 ;  /* 0x0000000000097202 */ /* 0x000fce0000000f00 */
.L_x_19:
[----:B------:R-:W0:Y:S01]  /*1010*/  LDC.64 R14, c[0x0][0x3a0] ;  /* 0x0000e800ff0e7b82 */ /* 0x000e220000000a00 */
[----:B------:R-:W2:Y:S01]  /*1020*/  LDG.E.CONSTANT R16, desc[UR16][R16.64+0x4] ;  /* 0x0000041010107981 */ /* 0x000ea2000c1e9900 */
[----:B------:R-:W1:Y:S03]  /*1030*/  LDCU UR4, c[0x0][0x3c4] ;  /* 0x00007880ff0477ac */ /* 0x000e660008000800 */
[----:B------:R3:W5:Y:S01]  /*1040*/  LDG.E.CONSTANT R18, desc[UR16][R18.64+0x4] ;  /* 0x0000041012127981 */ /* 0x000762000c1e9900 */
[----:B------:R-:W4:Y:S02]  /*1050*/  LDCU UR5, c[0x0][0x3c8] ;  /* 0x00007900ff0577ac */ /* 0x000f240008000800 */
[----:B------:R-:W3:Y:S01]  /*1060*/  LDC.64 R10, c[0x0][0x3a8] ;  /* 0x0000ea00ff0a7b82 */ /* 0x000ee20000000a00 */
[----:B------:R-:W2:Y:S07]  /*1070*/  LDCU UR6, c[0x0][0x3d0] ;  /* 0x00007a00ff0677ac */ /* 0x000eae0008000800 */
[----:B------:R-:W4:Y:S01]  /*1080*/  LDC.64 R2, c[0x0][0x388] ;  /* 0x0000e200ff027b82 */ /* 0x000f220000000a00 */
[----:B0-----:R-:W-:-:S05]  /*1090*/  IMAD.WIDE.U32 R14, R13, 0x4, R14 ;  /* 0x000000040d0e7825 */ /* 0x001fca00078e000e */
[----:B------:R-:W4:Y:S01]  /*10a0*/  LDG.E.CONSTANT R0, desc[UR16][R14.64] ;  /* 0x000000100e007981 */ /* 0x000f22000c1e9900 */
[----:B---3--:R-:W-:-:S05]  /*10b0*/  IMAD.WIDE.U32 R10, R13, 0x4, R10 ;  /* 0x000000040d0a7825 */ /* 0x008fca00078e000a */
[----:B------:R-:W4:Y:S01]  /*10c0*/  LDG.E.CONSTANT R7, desc[UR16][R10.64] ;  /* 0x000000100a077981 */ /* 0x000f22000c1e9900 */
[----:B------:R-:W-:Y:S02]  /*10d0*/  IMAD.IADD R8, R6, 0x1, R13 ;  /* 0x0000000106087824 */ /* 0x000fe400078e020d */
[----:B--2---:R-:W-:Y:S01]  /*10e0*/  FADD R33, R16, UR6 ;  /* 0x0000000610217e21 */ /* 0x004fe20008000000 */
[----:B----4-:R-:W-:Y:S01]  /*10f0*/  FFMA R0, R7, -R9, R0 ;  /* 0x8000000907007223 */ /* 0x010fe20000000000 */
[----:B-1----:R-:W-:-:S03]  /*1100*/  IMAD R7, R8, UR4, R5 ;  /* 0x0000000408077c24 */ /* 0x002fc6000f8e0205 */
[----:B------:R-:W-:Y:S01]  /*1110*/  FFMA R0, RZ, R9, R0 ;  /* 0x00000009ff007223 */ /* 0x000fe20000000000 */
[----:B------:R-:W-:-:S04]  /*1120*/  IMAD R9, R7, UR5, R4 ;  /* 0x0000000507097c24 */ /* 0x000fc8000f8e0204 */
[----:B------:R-:W-:Y:S01]  /*1130*/  IMAD.WIDE R2, R9, 0x4, R2 ;  /* 0x0000000409027825 */ /* 0x000fe200078e0202 */
[----:B------:R-:W-:Y:S02]  /*1140*/  FMNMX R9, RZ, R0, !PT ;  /* 0x00000000ff097209 */ /* 0x000fe40007800000 */
[----:B------:R-:W-:-:S03]  /*1150*/  IADD3 R0, PT, PT, R33, -0xd000000, RZ ;  /* 0xf300000021007810 */ /* 0x000fc60007ffe0ff */
[----:B------:R0:W-:Y:S01]  /*1160*/  STG.E desc[UR16][R2.64], R9 ;  /* 0x0000000902007986 */ /* 0x0001e2000c101910 */
[----:B------:R-:W-:Y:S01]  /*1170*/  ISETP.GT.U32.AND P0, PT, R0, 0x727fffff, PT ;  /* 0x727fffff0000780c */ /* 0x000fe20003f04070 */
[----:B------:R0:W1:-:S12]  /*1180*/  MUFU.RSQ R8, R33 ;  /* 0x0000002100087308 */ /* 0x0000580000001400 */
[----:B0-----:R-:W-:Y:S05]  /*1190*/  @!P0 BRA `(.L_x_20) ;  /* 0x0000000000108947 */ /* 0x001fea0003800000 */
[----:B------:R-:W-:-:S07]  /*11a0*/  MOV R0, 0x11c0 ;  /* 0x000011c000007802 */ /* 0x000fce0000000f00 */
[----:B-1---5:R-:W-:Y:S05]  /*11b0*/  CALL.REL.NOINC `($__internal_0_$__cuda_sm20_sqrt_rn_f32_slowpath) ;  /* 0x0000002800447944 */ /* 0x022fea0003c00000 */
[----:B------:R-:W-:Y:S01]  /*11c0*/  MOV R3, R2 ;  /* 0x0000000200037202 */ /* 0x000fe20000000f00 */
[----:B------:R-:W-:Y:S06]  /*11d0*/  BRA `(.L_x_21) ;  /* 0x0000000000107947 */ /* 0x000fec0003800000 */
.L_x_20:
[----:B-1----:R-:W-:Y:S01]  /*11e0*/  FMUL.FTZ R3, R33, R8 ;  /* 0x0000000821037220 */ /* 0x002fe20000410000 */
[----:B------:R-:W-:-:S03]  /*11f0*/  FMUL.FTZ R2, R8, 0.5 ;  /* 0x3f00000008027820 */ /* 0x000fc60000410000 */
[----:B------:R-:W-:-:S04]  /*1200*/  FFMA R0, -R3, R3, R33 ;  /* 0x0000000303007223 */ /* 0x000fc80000000121 */
[----:B------:R-:W-:-:S07]  /*1210*/  FFMA R3, R0, R2, R3 ;  /* 0x0000000200037223 */ /* 0x000fce0000000003 */
.L_x_21:
        /* <DEDUP_REMOVED lines=12> */
.L_x_22:
[----:B------:R-:W2:Y:S01]  /*12e0*/  LDG.E.CONSTANT R0, desc[UR16][R14.64+0x4] ;  /* 0x000004100e007981 */ /* 0x000ea2000c1e9900 */
[----:B------:R-:W0:Y:S01]  /*12f0*/  LDCU UR4, c[0x0][0x3c4] ;  /* 0x00007880ff0477ac */ /* 0x000e220008000800 */
[----:B------:R-:W1:Y:S02]  /*1300*/  LDC.64 R2, c[0x0][0x388] ;  /* 0x0000e200ff027b82 */ /* 0x000e640000000a00 */
[----:B------:R-:W2:Y:S01]  /*1310*/  LDG.E.CONSTANT R11, desc[UR16][R10.64+0x4] ;  /* 0x000004100a0b7981 */ /* 0x000ea2000c1e9900 */
[----:B------:R-:W3:Y:S01]  /*1320*/  LDCU UR5, c[0x0][0x3c8] ;  /* 0x00007900ff0577ac */ /* 0x000ee20008000800 */
[----:B------:R-:W-:Y:S01]  /*1330*/  IADD3 R13, PT, PT, R13, 0x2, RZ ;  /* 0x000000020d0d7810 */ /* 0x000fe20007ffe0ff */
[----:B0-----:R-:W-:-:S04]  /*1340*/  VIADD R7, R7, UR4 ;  /* 0x0000000407077c36 */ /* 0x001fc80008000000 */
[----:B---3--:R-:W-:-:S04]  /*1350*/  IMAD R7, R7, UR5, R4 ;  /* 0x0000000507077c24 */ /* 0x008fc8000f8e0204 */
[----:B-1----:R-:W-:-:S04]  /*1360*/  IMAD.WIDE R2, R7, 0x4, R2 ;  /* 0x0000000407027825 */ /* 0x002fc800078e0202 */
[----:B--2---:R-:W-:-:S04]  /*1370*/  FFMA R0, R11, -R9, R0 ;  /* 0x800000090b007223 */ /* 0x004fc80000000000 */
[----:B------:R-:W-:-:S05]  /*1380*/  FFMA R0, RZ, R9, R0 ;  /* 0x00000009ff007223 */ /* 0x000fca0000000000 */
[----:B------:R-:W-:-:S05]  /*1390*/  FMNMX R7, RZ, R0, !PT ;  /* 0x00000000ff077209 */ /* 0x000fca0007800000 */
[----:B------:R0:W-:Y:S02]  /*13a0*/  STG.E desc[UR16][R2.64], R7 ;  /* 0x0000000702007986 */ /* 0x0001e4000c101910 */
.L_x_16:
[----:B------:R-:W1:Y:S02]  /*13b0*/  LDC R0, c[0x0][0x3c0] ;  /* 0x0000f000ff007b82 */ /* 0x000e640000000800 */
[----:B-1----:R-:W-:-:S04]  /*13c0*/  LOP3.LUT R0, R0, 0x1, RZ, 0xc0, !PT ;  /* 0x0000000100007812 */ /* 0x002fc800078ec0ff */
[----:B------:R-:W-:-:S13]  /*13d0*/  ISETP.NE.U32.AND P0, PT, R0, 0x1, PT ;  /* 0x000000010000780c */ /* 0x000fda0003f05070 */
[----:B------:R-:W-:Y:S05]  /*13e0*/  @P0 EXIT ;  /* 0x000000000000094d */ /* 0x000fea0003800000 */
[----:B------:R-:W1:Y:S01]  /*13f0*/  LDC.64 R8, c[0x0][0x3b0] ;  /* 0x0000ec00ff087b82 */ /* 0x000e620000000a00 */
[----:B------:R-:W3:Y:S07]  /*1400*/  LDCU UR4, c[0x0][0x3d0] ;  /* 0x00007a00ff0477ac */ /* 0x000eee0008000800 */
[----:B0-2---:R-:W0:Y:S01]  /*1410*/  LDC.64 R2, c[0x0][0x398] ;  /* 0x0000e600ff027b82 */ /* 0x005e220000000a00 */
[----:B-1----:R-:W-:-:S06]  /*1420*/  IMAD.WIDE.U32 R8, R13, 0x4, R8 ;  /* 0x000000040d087825 */ /* 0x002fcc00078e0008 */
[----:B------:R-:W3:Y:S01]  /*1430*/  LDG.E.CONSTANT R8, desc[UR16][R8.64] ;  /* 0x0000001008087981 */ /* 0x000ee2000c1e9900 */
[----:B0-----:R-:W-:-:S05]  /*1440*/  IMAD.WIDE.U32 R2, R13, 0x4, R2 ;  /* 0x000000040d027825 */ /* 0x001fca00078e0002 */
[----:B------:R0:W5:Y:S01]  /*1450*/  LDG.E.CONSTANT R7, desc[UR16][R2.64] ;  /* 0x0000001002077981 */ /* 0x000162000c1e9900 */
[----:B---3--:R-:W-:-:S04]  /*1460*/  FADD R33, R8, UR4 ;  /* 0x0000000408217e21 */ /* 0x008fc80008000000 */
[----:B------:R0:W1:Y:S01]  /*1470*/  MUFU.RSQ R10, R33 ;  /* 0x00000021000a7308 */ /* 0x0000620000001400 */
[----:B------:R-:W-:-:S04]  /*1480*/  IADD3 R0, PT, PT, R33, -0xd000000, RZ ;  /* 0xf300000021007810 */ /* 0x000fc80007ffe0ff */
[----:B------:R-:W-:-:S13]  /*1490*/  ISETP.GT.U32.AND P0, PT, R0, 0x727fffff, PT ;  /* 0x727fffff0000780c */ /* 0x000fda0003f04070 */
[----:B01----:R-:W-:Y:S05]  /*14a0*/  @!P0 BRA `(.L_x_23) ;  /* 0x00000000000c8947 */ /* 0x003fea0003800000 */
[----:B------:R-:W-:-:S07]  /*14b0*/  MOV R0, 0x14d0 ;  /* 0x000014d000007802 */ /* 0x000fce0000000f00 */
[----:B-----5:R-:W-:Y:S05]  /*14c0*/  CALL.REL.NOINC `($__internal_0_$__cuda_sm20_sqrt_rn_f32_slowpath) ;  /* 0x0000002400807944 */ /* 0x020fea0003c00000 */
[----:B------:R-:W-:Y:S05]  /*14d0*/  BRA `(.L_x_24) ;  /* 0x0000000000107947 */ /* 0x000fea0003800000 */
.L_x_23:
[----:B------:R-:W-:Y:S01]  /*14e0*/  FMUL.FTZ R2, R33, R10 ;  /* 0x0000000a21027220 */ /* 0x000fe20000410000 */
[----:B------:R-:W-:-:S03]  /*14f0*/  FMUL.FTZ R0, R10, 0.5 ;  /* 0x3f0000000a007820 */ /* 0x000fc60000410000 */
[----:B------:R-:W-:-:S04]  /*1500*/  FFMA R3, -R2, R2, R33 ;  /* 0x0000000202037223 */ /* 0x000fc80000000121 */
[----:B------:R-:W-:-:S07]  /*1510*/  FFMA R2, R3, R0, R2 ;  /* 0x0000000003027223 */ /* 0x000fce0000000002 */
.L_x_24:
        /* <DEDUP_REMOVED lines=12> */
[----:B------:R-:W-:-:S07]  /*15e0*/  IMAD.MOV.U32 R15, RZ, RZ, R0 ;  /* 0x000000ffff0f7224 */ /* 0x000fce00078e0000 */
.L_x_25:
[----:B------:R-:W0:Y:S01]  /*15f0*/  LDC.64 R8, c[0x0][0x3a8] ;  /* 0x0000ea00ff087b82 */ /* 0x000e220000000a00 */
[----:B------:R-:W1:Y:S01]  /*1600*/  LDCU UR4, c[0x0][0x3c4] ;  /* 0x00007880ff0477ac */ /* 0x000e620008000800 */
[----:B------:R-:W2:Y:S06]  /*1610*/  LDCU UR5, c[0x0][0x3c8] ;  /* 0x00007900ff0577ac */ /* 0x000eac0008000800 */
[----:B------:R-:W3:Y:S08]  /*1620*/  LDC.64 R2, c[0x0][0x3a0] ;  /* 0x0000e800ff027b82 */ /* 0x000ef00000000a00 */
[----:B------:R-:W4:Y:S01]  /*1630*/  LDC.64 R10, c[0x0][0x388] ;  /* 0x0000e200ff0a7b82 */ /* 0x000f220000000a00 */
[----:B0-----:R-:W-:-:S06]  /*1640*/  IMAD.WIDE.U32 R8, R13, 0x4, R8 ;  /* 0x000000040d087825 */ /* 0x001fcc00078e0008 */
[----:B------:R-:W5:Y:S01]  /*1650*/  LDG.E.CONSTANT R9, desc[UR16][R8.64] ;  /* 0x0000001008097981 */ /* 0x000f62000c1e9900 */
[----:B---3--:R-:W-:-:S05]  /*1660*/  IMAD.WIDE.U32 R2, R13, 0x4, R2 ;  /* 0x000000040d027825 */ /* 0x008fca00078e0002 */
[----:B------:R-:W5:Y:S01]  /*1670*/  LDG.E.CONSTANT R0, desc[UR16][R2.64] ;  /* 0x0000001002007981 */ /* 0x000f62000c1e9900 */
[----:B------:R-:W-:-:S05]  /*1680*/  IADD3 R6, PT, PT, R6, R13, RZ ;  /* 0x0000000d06067210 */ /* 0x000fca0007ffe0ff */
[----:B-1----:R-:W-:-:S04]  /*1690*/  IMAD R5, R6, UR4, R5 ;  /* 0x0000000406057c24 */ /* 0x002fc8000f8e0205 */
[----:B--2---:R-:W-:-:S04]  /*16a0*/  IMAD R5, R5, UR5, R4 ;  /* 0x0000000505057c24 */ /* 0x004fc8000f8e0204 */
[----:B----4-:R-:W-:-:S04]  /*16b0*/  IMAD.WIDE R4, R5, 0x4, R10 ;  /* 0x0000000405047825 */ /* 0x010fc800078e020a */
[----:B-----5:R-:W-:-:S04]  /*16c0*/  FFMA R0, R9, -R15, R0 ;  /* 0x8000000f09007223 */ /* 0x020fc80000000000 */
[----:B------:R-:W-:-:S05]  /*16d0*/  FFMA R0, RZ, R15, R0 ;  /* 0x0000000fff007223 */ /* 0x000fca0000000000 */
[----:B------:R-:W-:-:S05]  /*16e0*/  FMNMX R3, RZ, R0, !PT ;  /* 0x00000000ff037209 */ /* 0x000fca0007800000 */
[----:B------:R-:W-:Y:S01]  /*16f0*/  STG.E desc[UR16][R4.64], R3 ;  /* 0x0000000304007986 */ /* 0x000fe2000c101910 */
[----:B------:R-:W-:Y:S05]  /*1700*/  EXIT ;  /* 0x000000000000794d */ /* 0x000fea0003800000 */
.L_x_1:
[----:B------:R-:W-:Y:S01]  /*1710*/  IABS R0, R9 ;  /* 0x0000000900007213 */ /* 0x000fe20000000000 */
[----:B------:R-:W-:-:S03]  /*1720*/  HFMA2 R11, -RZ, RZ, 0, 0 ;  /* 0x00000000ff0b7431 */ /* 0x000fc600000001ff */
[----:B------:R-:W-:-:S04]  /*1730*/  IADD3 R13, PT, PT, R9, R0, RZ ;  /* 0x00000000090d7210 */ /* 0x000fc80007ffe0ff */
[----:B------:R-:W-:-:S04]  /*1740*/  IADD3 R12, PT, PT, R13, 0x1, RZ ;  /* 0x000000010d0c7810 */ /* 0x000fc80007ffe0ff */
[C---:B------:R-:W-:Y:S02]  /*1750*/  LOP3.LUT R7, R12.reuse, 0xfffffff8, RZ, 0xc0, !PT ;  /* 0xfffffff80c077812 */ /* 0x040fe400078ec0ff */
[----:B------:R-:W-:-:S03]  /*1760*/  LOP3.LUT R12, R12, 0x7, RZ, 0xc0, !PT ;  /* 0x000000070c0c7812 */ /* 0x000fc600078ec0ff */
[----:B------:R-:W-:-:S07]  /*1770*/  IMAD.MOV R7, RZ, RZ, -R7 ;  /* 0x000000ffff077224 */ /* 0x000fce00078e0a07 */
.L_x_37:
[----:B------:R-:W-:Y:S01]  /*1780*/  MOV R10, RZ ;  /* 0x000000ff000a7202 */ /* 0x000fe20000000f00 */
[----:B0-----:R-:W-:-:S06]  /*1790*/  UMOV UR4, URZ ;  /* 0x000000ff00047c82 */ /* 0x001fcc0008000000 */
.L_x_33:
[----:B------:R-:W0:Y:S01]  /*17a0*/  S2R R0, SR_CTAID.Z ;  /* 0x0000000000007919 */ /* 0x000e220000002700 */
[----:B------:R-:W1:Y:S01]  /*17b0*/  LDC R3, c[0x0][0x3bc] ;  /* 0x0000ef00ff037b82 */ /* 0x000e620000000800 */
[----:B------:R-:W2:Y:S01]  /*17c0*/  LDCU UR5, c[0x0][0x3cc] ;  /* 0x00007980ff0577ac */ /* 0x000ea20008000800 */
[----:B------:R-:W-:Y:S01]  /*17d0*/  IADD3 R8, PT, PT, -R9, RZ, RZ ;  /* 0x000000ff09087210 */ /* 0x000fe20007ffe1ff */
[----:B-1----:R-:W-:-:S04]  /*17e0*/  IMAD R2, R11, R3, UR4 ;  /* 0x000000040b027e24 */ /* 0x002fc8000f8e0203 */
[----:B--2---:R-:W-:Y:S02]  /*17f0*/  IMAD R21, R2, UR5, R9 ;  /* 0x0000000502157c24 */ /* 0x004fe4000f8e0209 */
[----:B0-----:R-:W-:Y:S01]  /*1800*/  IMAD R0, R0, R3, UR4 ;  /* 0x0000000400007e24 */ /* 0x001fe2000f8e0203 */
[----:B------:R-:W-:-:S06]  /*1810*/  UIADD3 UR4, UPT, UPT, UR4, 0x1, URZ ;  /* 0x0000000104047890 */ /* 0x000fcc000fffe0ff */
[----:B------:R-:W-:-:S13]  /*1820*/  ISETP.NE.AND P5, PT, R3, UR4, PT ;  /* 0x0000000403007c0c */ /* 0x000fda000bfa5270 */
.L_x_32:
[----:B------:R-:W0:Y:S01]  /*1830*/  LDCU UR6, c[0x0][0x3cc] ;  /* 0x00007980ff0677ac */ /* 0x000e220008000800 */
[----:B------:R-:W-:Y:S01]  /*1840*/  ISETP.GE.U32.AND P1, PT, R13, 0x7, PT ;  /* 0x000000070d00780c */ /* 0x000fe20003f26070 */
[----:B------:R-:W-:Y:S01]  /*1850*/  IMAD.MOV R23, RZ, RZ, -R9 ;  /* 0x000000ffff177224 */ /* 0x000fe200078e0a09 */
[-C--:B------:R-:W-:Y:S01]  /*1860*/  IADD3 R2, PT, PT, R21, R8.reuse, RZ ;  /* 0x0000000815027210 */ /* 0x080fe20007ffe0ff */
[----:B------:R-:W1:Y:S01]  /*1870*/  LDCU UR5, c[0x0][0x3c4] ;  /* 0x00007880ff0577ac */ /* 0x000e620008000800 */
[----:B------:R-:W-:Y:S02]  /*1880*/  IADD3 R3, PT, PT, R5, R8, RZ ;  /* 0x0000000805037210 */ /* 0x000fe40007ffe0ff */
[----:B------:R-:W-:-:S04]  /*1890*/  IABS R15, R9 ;  /* 0x00000009000f7213 */ /* 0x000fc80000000000 */
[C---:B------:R-:W-:Y:S02]  /*18a0*/  ISETP.NE.AND P6, PT, R8.reuse, R15, PT ;  /* 0x0000000f0800720c */ /* 0x040fe40003fc5270 */
[----:B------:R-:W-:Y:S01]  /*18b0*/  IADD3 R8, PT, PT, R8, 0x1, RZ ;  /* 0x0000000108087810 */ /* 0x000fe20007ffe0ff */
[----:B0-----:R-:W-:Y:S01]  /*18c0*/  IMAD R2, R2, UR6, RZ ;  /* 0x0000000602027c24 */ /* 0x001fe2000f8e02ff */
[----:B-1----:R-:W-:Y:S01]  /*18d0*/  ISETP.GE.AND P0, PT, R3, UR5, PT ;  /* 0x0000000503007c0c */ /* 0x002fe2000bf06270 */
[----:B------:R-:W-:-:S03]  /*18e0*/  IMAD R20, R0, UR5, R3 ;  /* 0x0000000500147c24 */ /* 0x000fc6000f8e0203 */
[----:B------:R-:W-:Y:S02]  /*18f0*/  IADD3 R22, PT, PT, R2, R9, RZ ;  /* 0x0000000902167210 */ /* 0x000fe40007ffe0ff */
[----:B------:R-:W-:Y:S01]  /*1900*/  ISETP.GT.AND P0, PT, R3, -0x1, !P0 ;  /* 0xffffffff0300780c */ /* 0x000fe20004704270 */
[----:B------:R-:W-:-:S12]  /*1910*/  @!P1 BRA `(.L_x_26) ;  /* 0x0000000400289947 */ /* 0x000fd80003800000 */
[----:B------:R-:W0:Y:S01]  /*1920*/  LDCU UR5, c[0x0][0x3c8] ;  /* 0x00007900ff0577ac */ /* 0x000e220008000800 */
[----:B------:R-:W-:Y:S01]  /*1930*/  IADD3 R17, PT, PT, R4, -R9, RZ ;  /* 0x8000000904117210 */ /* 0x000fe20007ffe0ff */
[----:B------:R-:W-:Y:S01]  /*1940*/  IMAD.MOV.U32 R18, RZ, RZ, R7 ;  /* 0x000000ffff127224 */ /* 0x000fe200078e0007 */
[----:B------:R-:W-:Y:S01]  /*1950*/  MOV R23, R2 ;  /* 0x0000000200177202 */ /* 0x000fe20000000f00 */
[----:B------:R-:W1:Y:S01]  /*1960*/  LDCU UR6, c[0x0][0x3c8] ;  /* 0x00007900ff0677ac */ /* 0x000e620008000800 */
[----:B------:R-:W-:Y:S01]  /*1970*/  IADD3 R16, PT, PT, -R9, 0x3, RZ ;  /* 0x0000000309107810 */ /* 0x000fe20007ffe1ff */
[----:B0-----:R-:W-:-:S07]  /*1980*/  IMAD R19, R20, UR5, R17 ;  /* 0x0000000514137c24 */ /* 0x001fce000f8e0211 */
.L_x_27:
[----:B------:R-:W0:Y:S01]  /*1990*/  LDC.64 R14, c[0x0][0x380] ;  /* 0x0000e000ff0e7b82 */ /* 0x000e220000000a00 */
[C---:B-1----:R-:W-:Y:S02]  /*19a0*/  ISETP.GE.AND P2, PT, R17.reuse, UR6, PT ;  /* 0x0000000611007c0c */ /* 0x042fe4000bf46270 */
[C---:B------:R-:W-:Y:S02]  /*19b0*/  IADD3 R24, PT, PT, R17.reuse, 0x1, RZ ;  /* 0x0000000111187810 */ /* 0x040fe40007ffe0ff */
[C---:B------:R-:W-:Y:S02]  /*19c0*/  ISETP.GT.AND P2, PT, R17.reuse, -0x1, !P2 ;  /* 0xffffffff1100780c */ /* 0x040fe40005744270 */
[----:B------:R-:W-:Y:S01]  /*19d0*/  ISETP.GE.AND P3, PT, R24, UR6, PT ;  /* 0x0000000618007c0c */ /* 0x000fe2000bf66270 */
[----:B------:R-:W1:Y:S01]  /*19e0*/  LDC.64 R2, c[0x0][0x390] ;  /* 0x0000e400ff027b82 */ /* 0x000e620000000a00 */
[----:B------:R-:W-:Y:S02]  /*19f0*/  IADD3 R25, PT, PT, R17, 0x2, RZ ;  /* 0x0000000211197810 */ /* 0x000fe40007ffe0ff */
[----:B------:R-:W-:-:S02]  /*1a00*/  PLOP3.LUT P2, PT, P0, P2, PT, 0x80, 0x8 ;  /* 0x000000000008781c */ /* 0x000fc40000745070 */
[----:B------:R-:W-:Y:S02]  /*1a10*/  ISETP.GT.AND P3, PT, R24, -0x1, !P3 ;  /* 0xffffffff1800780c */ /* 0x000fe40005f64270 */
[----:B------:R-:W-:Y:S02]  /*1a20*/  IADD3 R24, PT, PT, R17, 0x3, RZ ;  /* 0x0000000311187810 */ /* 0x000fe40007ffe0ff */
[C---:B------:R-:W-:Y:S02]  /*1a30*/  ISETP.GE.AND P4, PT, R25.reuse, UR6, PT ;  /* 0x0000000619007c0c */ /* 0x040fe4000bf86270 */
[----:B------:R-:W-:Y:S02]  /*1a40*/  PLOP3.LUT P3, PT, P0, P3, PT, 0x80, 0x8 ;  /* 0x000000000008781c */ /* 0x000fe40000767070 */
[C---:B------:R-:W-:Y:S02]  /*1a50*/  ISETP.GE.AND P1, PT, R24.reuse, UR6, PT ;  /* 0x0000000618007c0c */ /* 0x040fe4000bf26270 */
[----:B------:R-:W-:Y:S01]  /*1a60*/  ISETP.GT.AND P4, PT, R25, -0x1, !P4 ;  /* 0xffffffff1900780c */ /* 0x000fe20006784270 */
[----:B0-----:R-:W-:Y:S01]  /*1a70*/  IMAD.WIDE R14, R19, 0x4, R14 ;  /* 0x00000004130e7825 */ /* 0x001fe200078e020e */
[----:B------:R-:W-:-:S02]  /*1a80*/  ISETP.GT.AND P1, PT, R24, -0x1, !P1 ;  /* 0xffffffff1800780c */ /* 0x000fc40004f24270 */
[----:B------:R-:W-:Y:S02]  /*1a90*/  PLOP3.LUT P4, PT, P0, P4, PT, 0x80, 0x8 ;  /* 0x000000000008781c */ /* 0x000fe40000789070 */
[----:B------:R-:W2:Y:S01]  /*1aa0*/  @P2 LDG.E.CONSTANT R25, desc[UR16][R14.64] ;  /* 0x000000100e192981 */ /* 0x000ea2000c1e9900 */
[----:B------:R-:W-:Y:S01]  /*1ab0*/  PLOP3.LUT P1, PT, P0, P1, PT, 0x80, 0x8 ;  /* 0x000000000008781c */ /* 0x000fe20000723070 */
[----:B-1----:R-:W-:Y:S02]  /*1ac0*/  IMAD.WIDE R2, R23, 0x4, R2 ;  /* 0x0000000417027825 */ /* 0x002fe400078e0202 */
[----:B------:R-:W3:Y:S04]  /*1ad0*/  @P3 LDG.E.CONSTANT R27, desc[UR16][R14.64+0x4] ;  /* 0x000004100e1b3981 */ /* 0x000ee8000c1e9900 */
[----:B------:R-:W2:Y:S04]  /*1ae0*/  @P2 LDG.E.CONSTANT R24, desc[UR16][R2.64] ;  /* 0x0000001002182981 */ /* 0x000ea8000c1e9900 */
[----:B------:R-:W3:Y:S04]  /*1af0*/  @P3 LDG.E.CONSTANT R26, desc[UR16][R2.64+0x4] ;  /* 0x00000410021a3981 */ /* 0x000ee8000c1e9900 */
[----:B------:R-:W4:Y:S04]  /*1b00*/  @P4 LDG.E.CONSTANT R29, desc[UR16][R14.64+0x8] ;  /* 0x000008100e1d4981 */ /* 0x000f28000c1e9900 */
[----:B------:R-:W4:Y:S04]  /*1b10*/  @P4 LDG.E.CONSTANT R28, desc[UR16][R2.64+0x8] ;  /* 0x00000810021c4981 */ /* 0x000f28000c1e9900 */
[----:B------:R-:W5:Y:S04]  /*1b20*/  @P1 LDG.E.CONSTANT R31, desc[UR16][R14.64+0xc] ;  /* 0x00000c100e1f1981 */ /* 0x000f68000c1e9900 */
[----:B------:R-:W5:Y:S01]  /*1b30*/  @P1 LDG.E.CONSTANT R30, desc[UR16][R2.64+0xc] ;  /* 0x00000c10021e1981 */ /* 0x000f62000c1e9900 */
[----:B------:R-:W-:Y:S01]  /*1b40*/  IADD3 R32, PT, PT, R17, 0x4, RZ ;  /* 0x0000000411207810 */ /* 0x000fe20007ffe0ff */
[----:B--2---:R-:W-:-:S03]  /*1b50*/  @P2 FFMA R10, R25, R24, R10 ;  /* 0x00000018190a2223 */ /* 0x004fc6000000000a */
[----:B------:R-:W-:Y:S01]  /*1b60*/  ISETP.GE.AND P2, PT, R32, UR6, PT ;  /* 0x0000000620007c0c */ /* 0x000fe2000bf46270 */
[----:B------:R-:W-:-:S03]  /*1b70*/  VIADD R24, R17, 0x5 ;  /* 0x0000000511187836 */ /* 0x000fc60000000000 */
[----:B------:R-:W-:Y:S01]  /*1b80*/  ISETP.GT.AND P2, PT, R32, -0x1, !P2 ;  /* 0xffffffff2000780c */ /* 0x000fe20005744270 */
[----:B---3--:R-:W-:Y:S01]  /*1b90*/  @P3 FFMA R10, R27, R26, R10 ;  /* 0x0000001a1b0a3223 */ /* 0x008fe2000000000a */
[C---:B------:R-:W-:Y:S02]  /*1ba0*/  ISETP.GE.AND P3, PT, R24.reuse, UR6, PT ;  /* 0x0000000618007c0c */ /* 0x040fe4000bf66270 */
[----:B------:R-:W-:Y:S02]  /*1bb0*/  IADD3 R25, PT, PT, R17, 0x6, RZ ;  /* 0x0000000611197810 */ /* 0x000fe40007ffe0ff */
[----:B------:R-:W-:Y:S01]  /*1bc0*/  PLOP3.LUT P2, PT, P0, P2, PT, 0x80, 0x8 ;  /* 0x000000000008781c */ /* 0x000fe20000745070 */
[----:B----4-:R-:W-:Y:S01]  /*1bd0*/  @P4 FFMA R10, R29, R28, R10 ;  /* 0x0000001c1d0a4223 */ /* 0x010fe2000000000a */
[----:B------:R-:W-:Y:S02]  /*1be0*/  ISETP.GT.AND P3, PT, R24, -0x1, !P3 ;  /* 0xffffffff1800780c */ /* 0x000fe40005f64270 */
[----:B------:R-:W-:-:S02]  /*1bf0*/  ISETP.GE.AND P4, PT, R25, UR6, PT ;  /* 0x0000000619007c0c */ /* 0x000fc4000bf86270 */
[----:B------:R-:W-:Y:S02]  /*1c00*/  IADD3 R24, PT, PT, R17, 0x7, RZ ;  /* 0x0000000711187810 */ /* 0x000fe40007ffe0ff */
[----:B------:R-:W-:Y:S01]  /*1c10*/  ISETP.GT.AND P4, PT, R25, -0x1, !P4 ;  /* 0xffffffff1900780c */ /* 0x000fe20006784270 */
[----:B-----5:R-:W-:Y:S01]  /*1c20*/  @P1 FFMA R10, R31, R30, R10 ;  /* 0x0000001e1f0a1223 */ /* 0x020fe2000000000a */
[C---:B------:R-:W-:Y:S02]  /*1c30*/  ISETP.GE.AND P1, PT, R24.reuse, UR6, PT ;  /* 0x0000000618007c0c */ /* 0x040fe4000bf26270 */
[----:B------:R-:W-:Y:S01]  /*1c40*/  PLOP3.LUT P3, PT, P0, P3, PT, 0x80, 0x8 ;  /* 0x000000000008781c */ /* 0x000fe20000767070 */
[----:B------:R-:W2:Y:S01]  /*1c50*/  @P2 LDG.E.CONSTANT R25, desc[UR16][R14.64+0x10] ;  /* 0x000010100e192981 */ /* 0x000ea2000c1e9900 */
[----:B------:R-:W-:Y:S02]  /*1c60*/  ISETP.GT.AND P1, PT, R24, -0x1, !P1 ;  /* 0xffffffff1800780c */ /* 0x000fe40004f24270 */
[----:B------:R-:W-:Y:S01]  /*1c70*/  PLOP3.LUT P4, PT, P0, P4, PT, 0x80, 0x8 ;  /* 0x000000000008781c */ /* 0x000fe20000789070 */
[----:B------:R-:W2:Y:S01]  /*1c80*/  @P2 LDG.E.CONSTANT R24, desc[UR16][R2.64+0x10] ;  /* 0x0000101002182981 */ /* 0x000ea2000c1e9900 */
[----:B------:R-:W-:-:S07]  /*1c90*/  PLOP3.LUT P1, PT, P0, P1, PT, 0x80, 0x8 ;  /* 0x000000000008781c */ /* 0x000fce0000723070 */
[----:B------:R-:W3:Y:S04]  /*1ca0*/  @P3 LDG.E.CONSTANT R27, desc[UR16][R14.64+0x14] ;  /* 0x000014100e1b3981 */ /* 0x000ee8000c1e9900 */
[----:B------:R-:W3:Y:S04]  /*1cb0*/  @P3 LDG.E.CONSTANT R26, desc[UR16][R2.64+0x14] ;  /* 0x00001410021a3981 */ /* 0x000ee8000c1e9900 */
[----:B------:R-:W4:Y:S04]  /*1cc0*/  @P4 LDG.E.CONSTANT R29, desc[UR16][R14.64+0x18] ;  /* 0x000018100e1d4981 */ /* 0x000f28000c1e9900 */
[----:B------:R-:W4:Y:S04]  /*1cd0*/  @P4 LDG.E.CONSTANT R28, desc[UR16][R2.64+0x18] ;  /* 0x00001810021c4981 */ /* 0x000f28000c1e9900 */
[----:B------:R-:W5:Y:S04]  /*1ce0*/  @P1 LDG.E.CONSTANT R31, desc[UR16][R14.64+0x1c] ;  /* 0x00001c100e1f1981 */ /* 0x000f68000c1e9900 */
[----:B------:R-:W5:Y:S01]  /*1cf0*/  @P1 LDG.E.CONSTANT R30, desc[UR16][R2.64+0x1c] ;  /* 0x00001c10021e1981 */ /* 0x000f62000c1e9900 */
[----:B------:R-:W-:Y:S01]  /*1d00*/  IADD3 R18, PT, PT, R18, 0x8, RZ ;  /* 0x0000000812127810 */ /* 0x000fe20007ffe0ff */
[----:B------:R-:W-:Y:S01]  /*1d10*/  VIADD R17, R17, 0x8 ;  /* 0x0000000811117836 */ /* 0x000fe20000000000 */
[----:B------:R-:W-:-:S02]  /*1d20*/  IADD3 R16, PT, PT, R16, 0x8, RZ ;  /* 0x0000000810107810 */ /* 0x000fc40007ffe0ff */
[----:B------:R-:W-:Y:S02]  /*1d30*/  IADD3 R19, PT, PT, R19, 0x8, RZ ;  /* 0x0000000813137810 */ /* 0x000fe40007ffe0ff */
[----:B------:R-:W-:Y:S01]  /*1d40*/  IADD3 R23, PT, PT, R23, 0x8, RZ ;  /* 0x0000000817177810 */ /* 0x000fe20007ffe0ff */
[----:B--2---:R-:W-:Y:S01]  /*1d50*/  @P2 FFMA R10, R25, R24, R10 ;  /* 0x00000018190a2223 */ /* 0x004fe2000000000a */
[----:B------:R-:W-:-:S03]  /*1d60*/  ISETP.NE.AND P2, PT, R18, RZ, PT ;  /* 0x000000ff1200720c */ /* 0x000fc60003f45270 */
[----:B---3--:R-:W-:-:S04]  /*1d70*/  @P3 FFMA R10, R27, R26, R10 ;  /* 0x0000001a1b0a3223 */ /* 0x008fc8000000000a */
[----:B----4-:R-:W-:-:S04]  /*1d80*/  @P4 FFMA R10, R29, R28, R10 ;  /* 0x0000001c1d0a4223 */ /* 0x010fc8000000000a */
[----:B-----5:R-:W-:Y:S02]  /*1d90*/  @P1 FFMA R10, R31, R30, R10 ;  /* 0x0000001e1f0a1223 */ /* 0x020fe4000000000a */
[----:B------:R-:W-:Y:S05]  /*1da0*/  @P2 BRA `(.L_x_27) ;  /* 0xfffffff800f82947 */ /* 0x000fea000383ffff */
[----:B------:R-:W-:-:S07]  /*1db0*/  IADD3 R23, PT, PT, R16, -0x3, RZ ;  /* 0xfffffffd10177810 */ /* 0x000fce0007ffe0ff */
.L_x_26:
[----:B------:R-:W-:-:S13]  /*1dc0*/  ISETP.NE.AND P1, PT, R12, RZ, PT ;  /* 0x000000ff0c00720c */ /* 0x000fda0003f25270 */
[----:B------:R-:W-:Y:S05]  /*1dd0*/  @!P1 BRA `(.L_x_28) ;  /* 0x0000000400709947 */ /* 0x000fea0003800000 */
[----:B------:R-:W-:Y:S01]  /*1de0*/  IADD3 R2, PT, PT, R12, -0x1, RZ ;  /* 0xffffffff0c027810 */ /* 0x000fe20007ffe0ff */
[----:B------:R-:W-:-:S03]  /*1df0*/  VIADD R16, R13, 0x1 ;  /* 0x000000010d107836 */ /* 0x000fc60000000000 */
[----:B------:R-:W-:Y:S02]  /*1e00*/  ISETP.GE.U32.AND P1, PT, R2, 0x3, PT ;  /* 0x000000030200780c */ /* 0x000fe40003f26070 */
[----:B------:R-:W-:-:S11]  /*1e10*/  LOP3.LUT P4, R16, R16, 0x3, RZ, 0xc0, !PT ;  /* 0x0000000310107812 */ /* 0x000fd6000788c0ff */
[----:B------:R-:W-:Y:S05]  /*1e20*/  @!P1 BRA `(.L_x_29) ;  /* 0x0000000000909947 */ /* 0x000fea0003800000 */
[----:B------:R-:W0:Y:S01]  /*1e30*/  LDCU UR5, c[0x0][0x3c8] ;  /* 0x00007900ff0577ac */ /* 0x000e220008000800 */
[----:B------:R-:W1:Y:S01]  /*1e40*/  LDC.64 R14, c[0x0][0x380] ;  /* 0x0000e000ff0e7b82 */ /* 0x000e620000000a00 */
[-C--:B------:R-:W-:Y:S02]  /*1e50*/  IADD3 R25, PT, PT, R4, R23.reuse, RZ ;  /* 0x0000001704197210 */ /* 0x080fe40007ffe0ff */
[----:B------:R-:W-:-:S05]  /*1e60*/  IADD3 R19, PT, PT, R22, R23, RZ ;  /* 0x0000001716137210 */ /* 0x000fca0007ffe0ff */
[----:B------:R-:W2:Y:S01]  /*1e70*/  LDC.64 R2, c[0x0][0x390] ;  /* 0x0000e400ff027b82 */ /* 0x000ea20000000a00 */
[----:B0-----:R-:W-:Y:S01]  /*1e80*/  ISETP.GE.AND P2, PT, R25, UR5, PT ;  /* 0x0000000519007c0c */ /* 0x001fe2000bf46270 */
[----:B------:R-:W-:-:S03]  /*1e90*/  IMAD R17, R20, UR5, R25 ;  /* 0x0000000514117c24 */ /* 0x000fc6000f8e0219 */
[----:B------:R-:W-:Y:S01]  /*1ea0*/  ISETP.GT.AND P2, PT, R25, -0x1, !P2 ;  /* 0xffffffff1900780c */ /* 0x000fe20005744270 */
[----:B-1----:R-:W-:-:S03]  /*1eb0*/  IMAD.WIDE R14, R17, 0x4, R14 ;  /* 0x00000004110e7825 */ /* 0x002fc600078e020e */
[----:B------:R-:W-:Y:S01]  /*1ec0*/  PLOP3.LUT P2, PT, P0, P2, PT, 0x80, 0x8 ;  /* 0x000000000008781c */ /* 0x000fe20000745070 */
[----:B--2---:R-:W-:-:S12]  /*1ed0*/  IMAD.WIDE R2, R19, 0x4, R2 ;  /* 0x0000000413027825 */ /* 0x004fd800078e0202 */
[----:B------:R-:W2:Y:S04]  /*1ee0*/  @P2 LDG.E.CONSTANT R17, desc[UR16][R14.64] ;  /* 0x000000100e112981 */ /* 0x000ea8000c1e9900 */
[----:B------:R-:W2:Y:S01]  /*1ef0*/  @P2 LDG.E.CONSTANT R18, desc[UR16][R2.64] ;  /* 0x0000001002122981 */ /* 0x000ea2000c1e9900 */
[C---:B------:R-:W-:Y:S02]  /*1f00*/  IADD3 R19, PT, PT, R25.reuse, 0x1, RZ ;  /* 0x0000000119137810 */ /* 0x040fe40007ffe0ff */
[C---:B------:R-:W-:Y:S01]  /*1f10*/  IADD3 R24, PT, PT, R25.reuse, 0x2, RZ ;  /* 0x0000000219187810 */ /* 0x040fe20007ffe0ff */
[----:B------:R-:W-:Y:S01]  /*1f20*/  VIADD R25, R25, 0x3 ;  /* 0x0000000319197836 */ /* 0x000fe20000000000 */
[----:B------:R-:W-:Y:S02]  /*1f30*/  ISETP.GE.AND P3, PT, R19, UR5, PT ;  /* 0x0000000513007c0c */ /* 0x000fe4000bf66270 */
[----:B------:R-:W-:-:S02]  /*1f40*/  ISETP.GE.AND P1, PT, R24, UR5, PT ;  /* 0x0000000518007c0c */ /* 0x000fc4000bf26270 */
[----:B------:R-:W-:Y:S02]  /*1f50*/  ISETP.GT.AND P3, PT, R19, -0x1, !P3 ;  /* 0xffffffff1300780c */ /* 0x000fe40005f64270 */
[----:B------:R-:W-:Y:S02]  /*1f60*/  ISETP.GT.AND P1, PT, R24, -0x1, !P1 ;  /* 0xffffffff1800780c */ /* 0x000fe40004f24270 */
[----:B------:R-:W-:Y:S02]  /*1f70*/  PLOP3.LUT P3, PT, P0, P3, PT, 0x80, 0x8 ;  /* 0x000000000008781c */ /* 0x000fe40000767070 */
[----:B------:R-:W-:-:S13]  /*1f80*/  PLOP3.LUT P1, PT, P0, P1, PT, 0x80, 0x8 ;  /* 0x000000000008781c */ /* 0x000fda0000723070 */
[----:B------:R-:W3:Y:S04]  /*1f90*/  @P1 LDG.E.CONSTANT R19, desc[UR16][R14.64+0x8] ;  /* 0x000008100e131981 */ /* 0x000ee8000c1e9900 */
[----:B------:R-:W3:Y:S01]  /*1fa0*/  @P1 LDG.E.CONSTANT R24, desc[UR16][R2.64+0x8] ;  /* 0x0000081002181981 */ /* 0x000ee2000c1e9900 */
[----:B--2---:R-:W-:Y:S01]  /*1fb0*/  @P2 FFMA R10, R17, R18, R10 ;  /* 0x00000012110a2223 */ /* 0x004fe2000000000a */
[C---:B------:R-:W-:Y:S02]  /*1fc0*/  ISETP.GE.AND P2, PT, R25.reuse, UR5, PT ;  /* 0x0000000519007c0c */ /* 0x040fe4000bf46270 */
[----:B------:R-:W2:Y:S02]  /*1fd0*/  @P3 LDG.E.CONSTANT R17, desc[UR16][R14.64+0x4] ;  /* 0x000004100e113981 */ /* 0x000ea4000c1e9900 */
[----:B------:R-:W-:-:S02]  /*1fe0*/  ISETP.GT.AND P2, PT, R25, -0x1, !P2 ;  /* 0xffffffff1900780c */ /* 0x000fc40005744270 */
[----:B------:R-:W2:Y:S02]  /*1ff0*/  @P3 LDG.E.CONSTANT R18, desc[UR16][R2.64+0x4] ;  /* 0x0000041002123981 */ /* 0x000ea4000c1e9900 */
[----:B------:R-:W-:-:S13]  /*2000*/  PLOP3.LUT P2, PT, P0, P2, PT, 0x80, 0x8 ;  /* 0x000000000008781c */ /* 0x000fda0000745070 */
[----:B------:R-:W4:Y:S04]  /*2010*/  @P2 LDG.E.CONSTANT R25, desc[UR16][R14.64+0xc] ;  /* 0x00000c100e192981 */ /* 0x000f28000c1e9900 */
[----:B------:R-:W4:Y:S01]  /*2020*/  @P2 LDG.E.CONSTANT R26, desc[UR16][R2.64+0xc] ;  /* 0x00000c10021a2981 */ /* 0x000f22000c1e9900 */
[----:B------:R-:W-:Y:S01]  /*2030*/  IADD3 R23, PT, PT, R23, 0x4, RZ ;  /* 0x0000000417177810 */ /* 0x000fe20007ffe0ff */
[----:B--2---:R-:W-:-:S04]  /*2040*/  @P3 FFMA R10, R17, R18, R10 ;  /* 0x00000012110a3223 */ /* 0x004fc8000000000a */
[----:B---3--:R-:W-:-:S04]  /*2050*/  @P1 FFMA R10, R19, R24, R10 ;  /* 0x00000018130a1223 */ /* 0x008fc8000000000a */
[----:B----4-:R-:W-:-:S07]  /*2060*/  @P2 FFMA R10, R25, R26, R10 ;  /* 0x0000001a190a2223 */ /* 0x010fce000000000a */
.L_x_29:
[----:B------:R-:W-:Y:S05]  /*2070*/  @!P4 BRA `(.L_x_28) ;  /* 0x0000000000c8c947 */ /* 0x000fea0003800000 */
[----:B------:R-:W-:Y:S02]  /*2080*/  ISETP.NE.AND P1, PT, R16, 0x1, PT ;  /* 0x000000011000780c */ /* 0x000fe40003f25270 */
[----:B------:R-:W-:-:S04]  /*2090*/  LOP3.LUT R2, R13, 0x1, RZ, 0xc0, !PT ;  /* 0x000000010d027812 */ /* 0x000fc800078ec0ff */
[----:B------:R-:W-:-:S07]  /*20a0*/  ISETP.NE.U32.AND P3, PT, R2, 0x1, PT ;  /* 0x000000010200780c */ /* 0x000fce0003f65070 */
[----:B------:R-:W-:Y:S06]  /*20b0*/  @!P1 BRA `(.L_x_30) ;  /* 0x0000000000709947 */ /* 0x000fec0003800000 */
[----:B------:R-:W0:Y:S01]  /*20c0*/  LDCU UR5, c[0x0][0x3c8] ;  /* 0x00007900ff0577ac */ /* 0x000e220008000800 */
[----:B------:R-:W-:-:S04]  /*20d0*/  IADD3 R27, PT, PT, R4, R23, RZ ;  /* 0x00000017041b7210 */ /* 0x000fc80007ffe0ff */
[C---:B------:R-:W-:Y:S02]  /*20e0*/  IADD3 R2, PT, PT, R27.reuse, 0x1, RZ ;  /* 0x000000011b027810 */ /* 0x040fe40007ffe0ff */
[C---:B0-----:R-:W-:Y:S02]  /*20f0*/  ISETP.GE.AND P1, PT, R27.reuse, UR5, PT ;  /* 0x000000051b007c0c */ /* 0x041fe4000bf26270 */
[C---:B------:R-:W-:Y:S02]  /*2100*/  ISETP.GE.AND P2, PT, R2.reuse, UR5, PT ;  /* 0x0000000502007c0c */ /* 0x040fe4000bf46270 */
[----:B------:R-:W-:Y:S02]  /*2110*/  ISETP.GT.AND P1, PT, R27, -0x1, !P1 ;  /* 0xffffffff1b00780c */ /* 0x000fe40004f24270 */
[----:B------:R-:W-:Y:S02]  /*2120*/  ISETP.GT.AND P2, PT, R2, -0x1, !P2 ;  /* 0xffffffff0200780c */ /* 0x000fe40005744270 */
[----:B------:R-:W-:-:S02]  /*2130*/  PLOP3.LUT P1, PT, P0, P1, PT, 0x80, 0x8 ;  /* 0x000000000008781c */ /* 0x000fc40000723070 */
[----:B------:R-:W-:-:S11]  /*2140*/  PLOP3.LUT P2, PT, P0, P2, PT, 0x80, 0x8 ;  /* 0x000000000008781c */ /* 0x000fd60000745070 */
[----:B------:R-:W0:Y:S01]  /*2150*/  @P1 LDC.64 R18, c[0x0][0x390] ;  /* 0x0000e400ff121b82 */ /* 0x000e220000000a00 */
[----:B------:R-:W-:Y:S01]  /*2160*/  @P1 IADD3 R29, PT, PT, R22, R23, RZ ;  /* 0x00000017161d1210 */ /* 0x000fe20007ffe0ff */
[C-C-:B------:R-:W-:Y:S02]  /*2170*/  @P1 IMAD R25, R20.reuse, UR5, R27.reuse ;  /* 0x0000000514191c24 */ /* 0x140fe4000f8e021b */
[----:B------:R-:W-:-:S04]  /*2180*/  @P2 IMAD R27, R20, UR5, R27 ;  /* 0x00000005141b2c24 */ /* 0x000fc8000f8e021b */
[----:B------:R-:W1:Y:S08]  /*2190*/  @P1 LDC.64 R16, c[0x0][0x380] ;  /* 0x0000e000ff101b82 */ /* 0x000e700000000a00 */
[----:B------:R-:W2:Y:S08]  /*21a0*/  @P2 LDC.64 R2, c[0x0][0x380] ;  /* 0x0000e000ff022b82 */ /* 0x000eb00000000a00 */
[----:B------:R-:W3:Y:S01]  /*21b0*/  @P2 LDC.64 R14, c[0x0][0x390] ;  /* 0x0000e400ff0e2b82 */ /* 0x000ee20000000a00 */
[----:B0-----:R-:W-:-:S04]  /*21c0*/  @P1 IMAD.WIDE R18, R29, 0x4, R18 ;  /* 0x000000041d121825 */ /* 0x001fc800078e0212 */
[----:B------:R-:W-:Y:S02]  /*21d0*/  @P2 IMAD.IADD R29, R22, 0x1, R23 ;  /* 0x00000001161d2824 */ /* 0x000fe400078e0217 */
[----:B------:R-:W4:Y:S01]  /*21e0*/  @P1 LDG.E.CONSTANT R18, desc[UR16][R18.64] ;  /* 0x0000001012121981 */ /* 0x000f22000c1e9900 */
[----:B-1----:R-:W-:-:S06]  /*21f0*/  @P1 IMAD.WIDE R16, R25, 0x4, R16 ;  /* 0x0000000419101825 */ /* 0x002fcc00078e0210 */
[----:B------:R-:W4:Y:S01]  /*2200*/  @P1 LDG.E.CONSTANT R17, desc[UR16][R16.64] ;  /* 0x0000001010111981 */ /* 0x000f22000c1e9900 */
[----:B--2---:R-:W-:-:S06]  /*2210*/  @P2 IMAD.WIDE R2, R27, 0x4, R2 ;  /* 0x000000041b022825 */ /* 0x004fcc00078e0202 */
[----:B------:R-:W2:Y:S01]  /*2220*/  @P2 LDG.E.CONSTANT R3, desc[UR16][R2.64+0x4] ;  /* 0x0000041002032981 */ /* 0x000ea2000c1e9900 */
[----:B---3--:R-:W-:-:S06]  /*2230*/  @P2 IMAD.WIDE R14, R29, 0x4, R14 ;  /* 0x000000041d0e2825 */ /* 0x008fcc00078e020e */
[----:B------:R-:W2:Y:S01]  /*2240*/  @P2 LDG.E.CONSTANT R14, desc[UR16][R14.64+0x4] ;  /* 0x000004100e0e2981 */ /* 0x000ea2000c1e9900 */
[----:B------:R-:W-:Y:S01]  /*2250*/  IADD3 R23, PT, PT, R23, 0x2, RZ ;  /* 0x0000000217177810 */ /* 0x000fe20007ffe0ff */
[----:B----4-:R-:W-:-:S04]  /*2260*/  @P1 FFMA R10, R17, R18, R10 ;  /* 0x00000012110a1223 */ /* 0x010fc8000000000a */
[----:B--2---:R-:W-:-:S07]  /*2270*/  @P2 FFMA R10, R3, R14, R10 ;  /* 0x0000000e030a2223 */ /* 0x004fce000000000a */
.L_x_30:
[----:B------:R-:W-:Y:S05]  /*2280*/  @!P3 BRA `(.L_x_28) ;  /* 0x000000000044b947 */ /* 0x000fea0003800000 */
[----:B------:R-:W0:Y:S01]  /*2290*/  LDCU UR5, c[0x0][0x3c8] ;  /* 0x00007900ff0577ac */ /* 0x000e220008000800 */
[----:B------:R-:W-:Y:S01]  /*22a0*/  IADD3 R17, PT, PT, R4, R23, RZ ;  /* 0x0000001704117210 */ /* 0x000fe20007ffe0ff */
[----:B------:R-:W-:Y:S03]  /*22b0*/  BSSY.RECONVERGENT B0, `(.L_x_28) ;  /* 0x000000e000007945 */ /* 0x000fe60003800200 */
[----:B0-----:R-:W-:-:S04]  /*22c0*/  ISETP.GE.AND P1, PT, R17, UR5, PT ;  /* 0x0000000511007c0c */ /* 0x001fc8000bf26270 */
[----:B------:R-:W-:-:S04]  /*22d0*/  ISETP.GT.AND P1, PT, R17, -0x1, !P1 ;  /* 0xffffffff1100780c */ /* 0x000fc80004f24270 */
[----:B------:R-:W-:-:S13]  /*22e0*/  PLOP3.LUT P1, PT, P0, P1, PT, 0x80, 0x8 ;  /* 0x000000000008781c */ /* 0x000fda0000723070 */
[----:B------:R-:W-:Y:S05]  /*22f0*/  @!P1 BRA `(.L_x_31) ;  /* 0x0000000000249947 */ /* 0x000fea0003800000 */
[----:B------:R-:W0:Y:S01]  /*2300*/  LDC.64 R14, c[0x0][0x380] ;  /* 0x0000e000ff0e7b82 */ /* 0x000e220000000a00 */
[----:B------:R-:W-:Y:S01]  /*2310*/  IADD3 R23, PT, PT, R22, R23, RZ ;  /* 0x0000001716177210 */ /* 0x000fe20007ffe0ff */
[----:B------:R-:W-:-:S06]  /*2320*/  IMAD R17, R20, UR5, R17 ;  /* 0x0000000514117c24 */ /* 0x000fcc000f8e0211 */
[----:B------:R-:W1:Y:S01]  /*2330*/  LDC.64 R2, c[0x0][0x390] ;  /* 0x0000e400ff027b82 */ /* 0x000e620000000a00 */
[----:B0-----:R-:W-:-:S06]  /*2340*/  IMAD.WIDE R14, R17, 0x4, R14 ;  /* 0x00000004110e7825 */ /* 0x001fcc00078e020e */
[----:B------:R-:W2:Y:S01]  /*2350*/  LDG.E.CONSTANT R15, desc[UR16][R14.64] ;  /* 0x000000100e0f7981 */ /* 0x000ea2000c1e9900 */
[----:B-1----:R-:W-:-:S06]  /*2360*/  IMAD.WIDE R2, R23, 0x4, R2 ;  /* 0x0000000417027825 */ /* 0x002fcc00078e0202 */
[----:B------:R-:W2:Y:S02]  /*2370*/  LDG.E.CONSTANT R2, desc[UR16][R2.64] ;  /* 0x0000001002027981 */ /* 0x000ea4000c1e9900 */
[----:B--2---:R-:W-:-:S07]  /*2380*/  FFMA R10, R15, R2, R10 ;  /* 0x000000020f0a7223 */ /* 0x004fce000000000a */
.L_x_31:
[----:B------:R-:W-:Y:S05]  /*2390*/  BSYNC.RECONVERGENT B0 ;  /* 0x0000000000007941 */ /* 0x000fea0003800200 */
.L_x_28:
[----:B------:R-:W-:Y:S05]  /*23a0*/  @P6 BRA `(.L_x_32) ;  /* 0xfffffff400206947 */ /* 0x000fea000383ffff */
[----:B------:R-:W-:Y:S05]  /*23b0*/  @P5 BRA `(.L_x_33) ;  /* 0xfffffff000f85947 */ /* 0x000fea000383ffff */
[----:B------:R-:W0:Y:S01]  /*23c0*/  LDC.64 R2, c[0x0][0x3b0] ;  /* 0x0000ec00ff027b82 */ /* 0x000e220000000a00 */
[----:B------:R-:W1:Y:S07]  /*23d0*/  LDCU UR4, c[0x0][0x3d0] ;  /* 0x00007a00ff0477ac */ /* 0x000e6e0008000800 */
[----:B------:R-:W2:Y:S01]  /*23e0*/  LDC.64 R14, c[0x0][0x398] ;  /* 0x0000e600ff0e7b82 */ /* 0x000ea20000000a00 */
[----:B0-----:R-:W-:-:S06]  /*23f0*/  IMAD.WIDE.U32 R2, R11, 0x4, R2 ;  /* 0x000000040b027825 */ /* 0x001fcc00078e0002 */
[----:B------:R-:W1:Y:S01]  /*2400*/  LDG.E.CONSTANT R2, desc[UR16][R2.64] ;  /* 0x0000001002027981 */ /* 0x000e62000c1e9900 */
[----:B--2---:R-:W-:-:S06]  /*2410*/  IMAD.WIDE.U32 R14, R11, 0x4, R14 ;  /* 0x000000040b0e7825 */ /* 0x004fcc00078e000e */
[----:B------:R0:W5:Y:S01]  /*2420*/  LDG.E.CONSTANT R14, desc[UR16][R14.64] ;  /* 0x000000100e0e7981 */ /* 0x000162000c1e9900 */
[----:B-1----:R-:W-:-:S04]  /*2430*/  FADD R33, R2, UR4 ;  /* 0x0000000402217e21 */ /* 0x002fc80008000000 */
[----:B------:R0:W1:Y:S01]  /*2440*/  MUFU.RSQ R8, R33 ;  /* 0x0000002100087308 */ /* 0x0000620000001400 */
[----:B------:R-:W-:-:S04]  /*2450*/  IADD3 R0, PT, PT, R33, -0xd000000, RZ ;  /* 0xf300000021007810 */ /* 0x000fc80007ffe0ff */
[----:B------:R-:W-:-:S13]  /*2460*/  ISETP.GT.U32.AND P0, PT, R0, 0x727fffff, PT ;  /* 0x727fffff0000780c */ /* 0x000fda0003f04070 */
[----:B01----:R-:W-:Y:S05]  /*2470*/  @!P0 BRA `(.L_x_34) ;  /* 0x0000000000108947 */ /* 0x003fea0003800000 */
[----:B------:R-:W-:-:S07]  /*2480*/  MOV R0, 0x24a0 ;  /* 0x000024a000007802 */ /* 0x000fce0000000f00 */
[----:B-----5:R-:W-:Y:S05]  /*2490*/  CALL.REL.NOINC `($__internal_0_$__cuda_sm20_sqrt_rn_f32_slowpath) ;  /* 0x00000014008c7944 */ /* 0x020fea0003c00000 */
[----:B------:R-:W-:Y:S01]  /*24a0*/  MOV R3, R2 ;  /* 0x0000000200037202 */ /* 0x000fe20000000f00 */
[----:B------:R-:W-:Y:S06]  /*24b0*/  BRA `(.L_x_35) ;  /* 0x0000000000107947 */ /* 0x000fec0003800000 */
.L_x_34:
[----:B------:R-:W-:Y:S01]  /*24c0*/  FMUL.FTZ R3, R33, R8 ;  /* 0x0000000821037220 */ /* 0x000fe20000410000 */
[----:B------:R-:W-:-:S03]  /*24d0*/  FMUL.FTZ R2, R8, 0.5 ;  /* 0x3f00000008027820 */ /* 0x000fc60000410000 */
[----:B------:R-:W-:-:S04]  /*24e0*/  FFMA R0, -R3, R3, R33 ;  /* 0x0000000303007223 */ /* 0x000fc80000000121 */
[----:B------:R-:W-:-:S07]  /*24f0*/  FFMA R3, R0, R2, R3 ;  /* 0x0000000200037223 */ /* 0x000fce0000000003 */
.L_x_35:
        /* <DEDUP_REMOVED lines=11> */
.L_x_36:
[----:B------:R-:W0:Y:S01]  /*25b0*/  LDC.64 R2, c[0x0][0x3a0] ;  /* 0x0000e800ff027b82 */ /* 0x000e220000000a00 */
[----:B------:R-:W1:Y:S01]  /*25c0*/  LDCU.64 UR6, c[0x0][0x3c0] ;  /* 0x00007800ff0677ac */ /* 0x000e620008000a00 */
[----:B------:R-:W2:Y:S06]  /*25d0*/  LDCU UR4, c[0x0][0x3c8] ;  /* 0x00007900ff0477ac */ /* 0x000eac0008000800 */
[----:B------:R-:W3:Y:S08]  /*25e0*/  LDC.64 R14, c[0x0][0x3a8] ;  /* 0x0000ea00ff0e7b82 */ /* 0x000ef00000000a00 */
[----:B------:R-:W4:Y:S01]  /*25f0*/  LDC.64 R16, c[0x0][0x388] ;  /* 0x0000e200ff107b82 */ /* 0x000f220000000a00 */
[----:B0-----:R-:W-:-:S06]  /*2600*/  IMAD.WIDE.U32 R2, R11, 0x4, R2 ;  /* 0x000000040b027825 */ /* 0x001fcc00078e0002 */
[----:B------:R-:W5:Y:S01]  /*2610*/  LDG.E.CONSTANT R3, desc[UR16][R2.64] ;  /* 0x0000001002037981 */ /* 0x000f62000c1e9900 */
[----:B---3--:R-:W-:-:S06]  /*2620*/  IMAD.WIDE.U32 R14, R11, 0x4, R14 ;  /* 0x000000040b0e7825 */ /* 0x008fcc00078e000e */
[----:B------:R-:W5:Y:S01]  /*2630*/  LDG.E.CONSTANT R14, desc[UR16][R14.64] ;  /* 0x000000100e0e7981 */ /* 0x000f62000c1e9900 */
[----:B------:R-:W-:Y:S02]  /*2640*/  IADD3 R8, PT, PT, R6, R11, RZ ;  /* 0x0000000b06087210 */ /* 0x000fe40007ffe0ff */
[----:B------:R-:W-:-:S03]  /*2650*/  IADD3 R11, PT, PT, R11, 0x1, RZ ;  /* 0x000000010b0b7810 */ /* 0x000fc60007ffe0ff */
[----:B-1----:R-:W-:Y:S01]  /*2660*/  IMAD R21, R8, UR7, R5 ;  /* 0x0000000708157c24 */ /* 0x002fe2000f8e0205 */
[----:B------:R-:W-:-:S03]  /*2670*/  ISETP.NE.AND P0, PT, R11, UR6, PT ;  /* 0x000000060b007c0c */ /* 0x000fc6000bf05270 */
[----:B--2---:R-:W-:-:S04]  /*2680*/  IMAD R21, R21, UR4, R4 ;  /* 0x0000000415157c24 */ /* 0x004fc8000f8e0204 */
[----:B----4-:R-:W-:-:S04]  /*2690*/  IMAD.WIDE R16, R21, 0x4, R16 ;  /* 0x0000000415107825 */ /* 0x010fc800078e0210 */
[----:B-----5:R-:W-:-:S04]  /*26a0*/  FFMA R19, R14, -R0, R3 ;  /* 0x800000000e137223 */ /* 0x020fc80000000003 */
[----:B------:R-:W-:-:S05]  /*26b0*/  FFMA R19, R10, R0, R19 ;  /* 0x000000000a137223 */ /* 0x000fca0000000013 */
[----:B------:R-:W-:-:S05]  /*26c0*/  FMNMX R19, RZ, R19, !PT ;  /* 0x00000013ff137209 */ /* 0x000fca0007800000 */
[----:B------:R0:W-:Y:S01]  /*26d0*/  STG.E desc[UR16][R16.64], R19 ;  /* 0x0000001310007986 */ /* 0x0001e2000c101910 */
[----:B------:R-:W-:Y:S05]  /*26e0*/  @!P0 EXIT ;  /* 0x000000000000894d */ /* 0x000fea0003800000 */
[----:B------:R-:W-:Y:S05]  /*26f0*/  BRA `(.L_x_37) ;  /* 0xfffffff000207947 */ /* 0x000fea000383ffff */
.L_x_0:
[C---:B------:R-:W-:Y:S01]  /*2700*/  ISETP.GE.U32.AND P0, PT, R21.reuse, 0x4, PT ;  /* 0x000000041500780c */ /* 0x040fe20003f06070 */
[----:B------:R-:W-:Y:S01]  /*2710*/  HFMA2 R9, -RZ, RZ, 0, 0 ;  /* 0x00000000ff097431 */ /* 0x000fe200000001ff */
[----:B------:R-:W-:-:S11]  /*2720*/  LOP3.LUT R7, R21, 0x3, RZ, 0xc0, !PT ;  /* 0x0000000315077812 */ /* 0x000fd600078ec0ff */
[----:B------:R-:W-:Y:S05]  /*2730*/  @!P0 BRA `(.L_x_38) ;  /* 0x0000000800948947 */ /* 0x000fea0003800000 */
[----:B------:R-:W0:Y:S01]  /*2740*/  LDC.64 R18, c[0x0][0x388] ;  /* 0x0000e200ff127b82 */ /* 0x000e220000000a00 */
[----:B------:R-:W-:Y:S01]  /*2750*/  LOP3.LUT R9, R21, 0x7ffffffc, RZ, 0xc0, !PT ;  /* 0x7ffffffc15097812 */ /* 0x000fe200078ec0ff */
[----:B------:R-:W1:Y:S01]  /*2760*/  LDCU UR6, c[0x0][0x3c8] ;  /* 0x00007900ff0677ac */ /* 0x000e620008000800 */
[----:B------:R-:W-:Y:S01]  /*2770*/  MOV R29, RZ ;  /* 0x000000ff001d7202 */ /* 0x000fe20000000f00 */
[----:B------:R-:W2:Y:S04]  /*2780*/  LDCU UR5, c[0x0][0x3c4] ;  /* 0x00007880ff0577ac */ /* 0x000ea80008000800 */
[----:B------:R-:W3:Y:S01]  /*2790*/  LDC.64 R16, c[0x0][0x398] ;  /* 0x0000e600ff107b82 */ /* 0x000ee20000000a00 */
[----:B------:R-:W4:Y:S07]  /*27a0*/  LDCU UR4, c[0x0][0x3d0] ;  /* 0x00007a00ff0477ac */ /* 0x000f2e0008000800 */
[----:B------:R-:W0:Y:S08]  /*27b0*/  LDC.64 R14, c[0x0][0x3b0] ;  /* 0x0000ec00ff0e7b82 */ /* 0x000e300000000a00 */
[----:B------:R-:W0:Y:S08]  /*27c0*/  LDC.64 R12, c[0x0][0x3a0] ;  /* 0x0000e800ff0c7b82 */ /* 0x000e300000000a00 */
[----:B-12-4-:R-:W0:Y:S02]  /*27d0*/  LDC.64 R10, c[0x0][0x3a8] ;  /* 0x0000ea00ff0a7b82 */ /* 0x016e240000000a00 */
.L_x_51:
[----:B01----:R-:W-:-:S05]  /*27e0*/  IMAD.WIDE.U32 R20, R29, 0x4, R14 ;  /* 0x000000041d147825 */ /* 0x003fca00078e000e */
[----:B------:R-:W2:Y:S01]  /*27f0*/  LDG.E.CONSTANT R0, desc[UR16][R20.64] ;  /* 0x0000001014007981 */ /* 0x000ea2000c1e9900 */
[----:B---3--:R-:W-:-:S05]  /*2800*/  IMAD.WIDE.U32 R22, R29, 0x4, R16 ;  /* 0x000000041d167825 */ /* 0x008fca00078e0010 */
[----:B------:R0:W5:Y:S01]  /*2810*/  LDG.E.CONSTANT R24, desc[UR16][R22.64] ;  /* 0x0000001016187981 */ /* 0x000162000c1e9900 */
[----:B--2---:R-:W-:-:S04]  /*2820*/  FADD R33, R0, UR4 ;  /* 0x0000000400217e21 */ /* 0x004fc80008000000 */
[----:B------:R0:W1:Y:S01]  /*2830*/  MUFU.RSQ R2, R33 ;  /* 0x0000002100027308 */ /* 0x0000620000001400 */
[----:B------:R-:W-:-:S04]  /*2840*/  IADD3 R0, PT, PT, R33, -0xd000000, RZ ;  /* 0xf300000021007810 */ /* 0x000fc80007ffe0ff */
[----:B------:R-:W-:-:S13]  /*2850*/  ISETP.GT.U32.AND P0, PT, R0, 0x727fffff, PT ;  /* 0x727fffff0000780c */ /* 0x000fda0003f04070 */
[----:B01----:R-:W-:Y:S05]  /*2860*/  @!P0 BRA `(.L_x_39) ;  /* 0x0000000000108947 */ /* 0x003fea0003800000 */
[----:B------:R-:W-:-:S07]  /*2870*/  MOV R0, 0x2890 ;  /* 0x0000289000007802 */ /* 0x000fce0000000f00 */
[----:B-----5:R-:W-:Y:S05]  /*2880*/  CALL.REL.NOINC `($__internal_0_$__cuda_sm20_sqrt_rn_f32_slowpath) ;  /* 0x0000001000907944 */ /* 0x020fea0003c00000 */
[----:B------:R-:W-:Y:S01]  /*2890*/  IMAD.MOV.U32 R3, RZ, RZ, R2 ;  /* 0x000000ffff037224 */ /* 0x000fe200078e0002 */
[----:B------:R-:W-:Y:S06]  /*28a0*/  BRA `(.L_x_40) ;  /* 0x0000000000107947 */ /* 0x000fec0003800000 */
.L_x_39:
[----:B------:R-:W-:Y:S01]  /*28b0*/  FMUL.FTZ R3, R33, R2 ;  /* 0x0000000221037220 */ /* 0x000fe20000410000 */
[----:B------:R-:W-:-:S03]  /*28c0*/  FMUL.FTZ R2, R2, 0.5 ;  /* 0x3f00000002027820 */ /* 0x000fc60000410000 */
[----:B------:R-:W-:-:S04]  /*28d0*/  FFMA R0, -R3, R3, R33 ;  /* 0x0000000303007223 */ /* 0x000fc80000000121 */
[----:B------:R-:W-:-:S07]  /*28e0*/  FFMA R3, R0, R2, R3 ;  /* 0x0000000200037223 */ /* 0x000fce0000000003 */
.L_x_40:
        /* <DEDUP_REMOVED lines=12> */
.L_x_41:
[C---:B------:R-:W-:Y:S01]  /*29b0*/  IMAD.WIDE.U32 R24, R29.reuse, 0x4, R12 ;  /* 0x000000041d187825 */ /* 0x040fe200078e000c */
[----:B------:R-:W2:Y:S03]  /*29c0*/  LDG.E.CONSTANT R8, desc[UR16][R20.64+0x4] ;  /* 0x0000041014087981 */ /* 0x000ea6000c1e9900 */
[----:B------:R-:W-:Y:S01]  /*29d0*/  IMAD.WIDE.U32 R26, R29, 0x4, R10 ;  /* 0x000000041d1a7825 */ /* 0x000fe200078e000a */
[----:B------:R-:W3:Y:S04]  /*29e0*/  LDG.E.CONSTANT R0, desc[UR16][R24.64] ;  /* 0x0000001018007981 */ /* 0x000ee8000c1e9900 */
[----:B------:R-:W3:Y:S04]  /*29f0*/  LDG.E.CONSTANT R3, desc[UR16][R26.64] ;  /* 0x000000101a037981 */ /* 0x000ee8000c1e9900 */
[----:B------:R0:W5:Y:S01]  /*2a00*/  LDG.E.CONSTANT R28, desc[UR16][R22.64+0x4] ;  /* 0x00000410161c7981 */ /* 0x000162000c1e9900 */
[----:B------:R-:W-:-:S05]  /*2a10*/  IADD3 R2, PT, PT, R6, R29, RZ ;  /* 0x0000001d06027210 */ /* 0x000fca0007ffe0ff */
[----:B------:R-:W-:Y:S02]  /*2a20*/  IMAD R31, R2, UR5, R5 ;  /* 0x00000005021f7c24 */ /* 0x000fe4000f8e0205 */
[-C--:B---3--:R-:W-:Y:S02]  /*2a30*/  FFMA R0, R3, -R33.reuse, R0 ;  /* 0x8000002103007223 */ /* 0x088fe40000000000 */
[----:B------:R-:W-:Y:S02]  /*2a40*/  IMAD R3, R31, UR6, R4 ;  /* 0x000000061f037c24 */ /* 0x000fe4000f8e0204 */
[----:B------:R-:W-:Y:S02]  /*2a50*/  FFMA R0, RZ, R33, R0 ;  /* 0x00000021ff007223 */ /* 0x000fe40000000000 */
[----:B------:R-:W-:-:S04]  /*2a60*/  IMAD.WIDE R2, R3, 0x4, R18 ;  /* 0x0000000403027825 */ /* 0x000fc800078e0212 */
[----:B--2---:R-:W-:Y:S01]  /*2a70*/  FADD R8, R8, UR4 ;  /* 0x0000000408087e21 */ /* 0x004fe20008000000 */
[----:B------:R-:W-:-:S04]  /*2a80*/  FMNMX R33, RZ, R0, !PT ;  /* 0x00000000ff217209 */ /* 0x000fc80007800000 */
[----:B------:R-:W-:Y:S01]  /*2a90*/  IADD3 R0, PT, PT, R8, -0xd000000, RZ ;  /* 0xf300000008007810 */ /* 0x000fe20007ffe0ff */
[----:B------:R0:W-:Y:S03]  /*2aa0*/  STG.E desc[UR16][R2.64], R33 ;  /* 0x0000002102007986 */ /* 0x0001e6000c101910 */
[----:B------:R-:W-:Y:S01]  /*2ab0*/  ISETP.GT.U32.AND P0, PT, R0, 0x727fffff, PT ;  /* 0x727fffff0000780c */ /* 0x000fe20003f04070 */
[----:B------:R0:W1:-:S12]  /*2ac0*/  MUFU.RSQ R35, R8 ;  /* 0x0000000800237308 */ /* 0x0000580000001400 */
[----:B0-----:R-:W-:Y:S05]  /*2ad0*/  @!P0 BRA `(.L_x_42) ;  /* 0x0000000000148947 */ /* 0x001fea0003800000 */
[----:B------:R-:W-:Y:S02]  /*2ae0*/  MOV R33, R8 ;  /* 0x0000000800217202 */ /* 0x000fe40000000f00 */
[----:B------:R-:W-:-:S07]  /*2af0*/  MOV R0, 0x2b10 ;  /* 0x00002b1000007802 */ /* 0x000fce0000000f00 */
[----:B-1---5:R-:W-:Y:S05]  /*2b00*/  CALL.REL.NOINC `($__internal_0_$__cuda_sm20_sqrt_rn_f32_slowpath) ;  /* 0x0000000c00f07944 */ /* 0x022fea0003c00000 */
[----:B------:R-:W-:Y:S01]  /*2b10*/  IMAD.MOV.U32 R3, RZ, RZ, R2 ;  /* 0x000000ffff037224 */ /* 0x000fe200078e0002 */
[----:B------:R-:W-:Y:S06]  /*2b20*/  BRA `(.L_x_43) ;  /* 0x0000000000107947 */ /* 0x000fec0003800000 */
.L_x_42:
[----:B-1----:R-:W-:Y:S01]  /*2b30*/  FMUL.FTZ R3, R8, R35 ;  /* 0x0000002308037220 */ /* 0x002fe20000410000 */
[----:B------:R-:W-:-:S03]  /*2b40*/  FMUL.FTZ R2, R35, 0.5 ;  /* 0x3f00000023027820 */ /* 0x000fc60000410000 */
[----:B------:R-:W-:-:S04]  /*2b50*/  FFMA R0, -R3, R3, R8 ;  /* 0x0000000303007223 */ /* 0x000fc80000000108 */
[----:B------:R-:W-:-:S07]  /*2b60*/  FFMA R3, R0, R2, R3 ;  /* 0x0000000200037223 */ /* 0x000fce0000000003 */
.L_x_43:
        /* <DEDUP_REMOVED lines=12> */
.L_x_44:
[----:B------:R-:W2:Y:S04]  /*2c30*/  LDG.E.CONSTANT R0, desc[UR16][R24.64+0x4] ;  /* 0x0000041018007981 */ /* 0x000ea8000c1e9900 */
[----:B------:R-:W2:Y:S04]  /*2c40*/  LDG.E.CONSTANT R3, desc[UR16][R26.64+0x4] ;  /* 0x000004101a037981 */ /* 0x000ea8000c1e9900 */
[----:B------:R-:W3:Y:S04]  /*2c50*/  LDG.E.CONSTANT R8, desc[UR16][R20.64+0x8] ;  /* 0x0000081014087981 */ /* 0x000ee8000c1e9900 */
[----:B------:R0:W5:Y:S01]  /*2c60*/  LDG.E.CONSTANT R28, desc[UR16][R22.64+0x8] ;  /* 0x00000810161c7981 */ /* 0x000162000c1e9900 */
[----:B------:R-:W-:Y:S01]  /*2c70*/  IADD3 R31, PT, PT, R31, UR5, RZ ;  /* 0x000000051f1f7c10 */ /* 0x000fe2000fffe0ff */
[----:B--2---:R-:W-:-:S04]  /*2c80*/  FFMA R0, R3, -R33, R0 ;  /* 0x8000002103007223 */ /* 0x004fc80000000000 */
[----:B------:R-:W-:Y:S02]  /*2c90*/  IMAD R3, R31, UR6, R4 ;  /* 0x000000061f037c24 */ /* 0x000fe4000f8e0204 */
[----:B------:R-:W-:Y:S02]  /*2ca0*/  FFMA R0, RZ, R33, R0 ;  /* 0x00000021ff007223 */ /* 0x000fe40000000000 */
[----:B------:R-:W-:-:S04]  /*2cb0*/  IMAD.WIDE R2, R3, 0x4, R18 ;  /* 0x0000000403027825 */ /* 0x000fc800078e0212 */
[----:B---3--:R-:W-:Y:S01]  /*2cc0*/  FADD R8, R8, UR4 ;  /* 0x0000000408087e21 */ /* 0x008fe20008000000 */
[----:B------:R-:W-:-:S03]  /*2cd0*/  FMNMX R33, RZ, R0, !PT ;  /* 0x00000000ff217209 */ /* 0x000fc60007800000 */
[----:B------:R0:W1:Y:S01]  /*2ce0*/  MUFU.RSQ R35, R8 ;  /* 0x0000000800237308 */ /* 0x0000620000001400 */
[----:B------:R-:W-:Y:S01]  /*2cf0*/  IADD3 R0, PT, PT, R8, -0xd000000, RZ ;  /* 0xf300000008007810 */ /* 0x000fe20007ffe0ff */
[----:B------:R0:W-:Y:S03]  /*2d00*/  STG.E desc[UR16][R2.64], R33 ;  /* 0x0000002102007986 */ /* 0x0001e6000c101910 */
[----:B------:R-:W-:-:S13]  /*2d10*/  ISETP.GT.U32.AND P0, PT, R0, 0x727fffff, PT ;  /* 0x727fffff0000780c */ /* 0x000fda0003f04070 */
[----:B01----:R-:W-:Y:S05]  /*2d20*/  @!P0 BRA `(.L_x_45) ;  /* 0x0000000000148947 */ /* 0x003fea0003800000 */
[----:B------:R-:W-:Y:S02]  /*2d30*/  MOV R33, R8 ;  /* 0x0000000800217202 */ /* 0x000fe40000000f00 */
[----:B------:R-:W-:-:S07]  /*2d40*/  MOV R0, 0x2d60 ;  /* 0x00002d6000007802 */ /* 0x000fce0000000f00 */
[----:B-----5:R-:W-:Y:S05]  /*2d50*/  CALL.REL.NOINC `($__internal_0_$__cuda_sm20_sqrt_rn_f32_slowpath) ;  /* 0x0000000c005c7944 */ /* 0x020fea0003c00000 */
[----:B------:R-:W-:Y:S01]  /*2d60*/  IMAD.MOV.U32 R3, RZ, RZ, R2 ;  /* 0x000000ffff037224 */ /* 0x000fe200078e0002 */
[----:B------:R-:W-:Y:S06]  /*2d70*/  BRA `(.L_x_46) ;  /* 0x0000000000107947 */ /* 0x000fec0003800000 */
.L_x_45:
[----:B------:R-:W-:Y:S01]  /*2d80*/  FMUL.FTZ R3, R8, R35 ;  /* 0x0000002308037220 */ /* 0x000fe20000410000 */
[----:B------:R-:W-:-:S03]  /*2d90*/  FMUL.FTZ R2, R35, 0.5 ;  /* 0x3f00000023027820 */ /* 0x000fc60000410000 */
[----:B------:R-:W-:-:S04]  /*2da0*/  FFMA R0, -R3, R3, R8 ;  /* 0x0000000303007223 */ /* 0x000fc80000000108 */
[----:B------:R-:W-:-:S07]  /*2db0*/  FFMA R3, R0, R2, R3 ;  /* 0x0000000200037223 */ /* 0x000fce0000000003 */
.L_x_46:
        /* <DEDUP_REMOVED lines=12> */
.L_x_47:
        /* <DEDUP_REMOVED lines=21> */
.L_x_48:
[----:B------:R-:W-:Y:S01]  /*2fd0*/  FMUL.FTZ R3, R8, R21 ;  /* 0x0000001508037220 */ /* 0x000fe20000410000 */
[----:B------:R-:W-:-:S03]  /*2fe0*/  FMUL.FTZ R2, R21, 0.5 ;  /* 0x3f00000015027820 */ /* 0x000fc60000410000 */
[----:B------:R-:W-:-:S04]  /*2ff0*/  FFMA R0, -R3, R3, R8 ;  /* 0x0000000303007223 */ /* 0x000fc80000000108 */
[----:B------:R-:W-:-:S07]  /*3000*/  FFMA R3, R0, R2, R3 ;  /* 0x0000000200037223 */ /* 0x000fce0000000003 */
.L_x_49:
        /* <DEDUP_REMOVED lines=12> */
.L_x_50:
[----:B------:R-:W2:Y:S04]  /*30d0*/  LDG.E.CONSTANT R0, desc[UR16][R24.64+0xc] ;  /* 0x00000c1018007981 */ /* 0x000ea8000c1e9900 */
[----:B------:R-:W2:Y:S01]  /*30e0*/  LDG.E.CONSTANT R27, desc[UR16][R26.64+0xc] ;  /* 0x00000c101a1b7981 */ /* 0x000ea2000c1e9900 */
[----:B------:R-:W-:Y:S02]  /*30f0*/  IADD3 R31, PT, PT, R31, UR5, RZ ;  /* 0x000000051f1f7c10 */ /* 0x000fe4000fffe0ff */
[----:B------:R-:W-:-:S03]  /*3100*/  IADD3 R29, PT, PT, R29, 0x4, RZ ;  /* 0x000000041d1d7810 */ /* 0x000fc60007ffe0ff */
[----:B------:R-:W-:Y:S01]  /*3110*/  IMAD R3, R31, UR6, R4 ;  /* 0x000000061f037c24 */ /* 0x000fe2000f8e0204 */
[----:B------:R-:W-:-:S03]  /*3120*/  ISETP.NE.AND P0, PT, R29, R9, PT ;  /* 0x000000091d00720c */ /* 0x000fc60003f05270 */
[----:B------:R-:W-:-:S04]  /*3130*/  IMAD.WIDE R2, R3, 0x4, R18 ;  /* 0x0000000403027825 */ /* 0x000fc800078e0212 */
[----:B--2---:R-:W-:-:S04]  /*3140*/  FFMA R0, R27, -R21, R0 ;  /* 0x800000151b007223 */ /* 0x004fc80000000000 */
[----:B------:R-:W-:-:S05]  /*3150*/  FFMA R0, RZ, R21, R0 ;  /* 0x00000015ff007223 */ /* 0x000fca0000000000 */
[----:B------:R-:W-:-:S05]  /*3160*/  FMNMX R21, RZ, R0, !PT ;  /* 0x00000000ff157209 */ /* 0x000fca0007800000 */
[----:B------:R1:W-:Y:S01]  /*3170*/  STG.E desc[UR16][R2.64], R21 ;  /* 0x0000001502007986 */ /* 0x0003e2000c101910 */
[----:B------:R-:W-:Y:S05]  /*3180*/  @P0 BRA `(.L_x_51) ;  /* 0xfffffff400940947 */ /* 0x000fea000383ffff */
.L_x_38:
[----:B------:R-:W-:-:S13]  /*3190*/  ISETP.NE.AND P0, PT, R7, RZ, PT ;  /* 0x000000ff0700720c */ /* 0x000fda0003f05270 */
[----:B------:R-:W-:Y:S05]  /*31a0*/  @!P0 EXIT ;  /* 0x000000000000894d */ /* 0x000fea0003800000 */
[----:B------:R-:W-:-:S13]  /*31b0*/  ISETP.NE.AND P0, PT, R7, 0x1, PT ;  /* 0x000000010700780c */ /* 0x000fda0003f05270 */
[----:B------:R-:W-:Y:S05]  /*31c0*/  @!P0 BRA `(.L_x_52) ;  /* 0x0000000400688947 */ /* 0x000fea0003800000 */
[----:B------:R-:W0:Y:S01]  /*31d0*/  LDC.64 R14, c[0x0][0x3b0] ;  /* 0x0000ec00ff0e7b82 */ /* 0x000e220000000a00 */
[----:B------:R-:W2:Y:S07]  /*31e0*/  LDCU UR4, c[0x0][0x3d0] ;  /* 0x00007a00ff0477ac */ /* 0x000eae0008000800 */
[----:B------:R-:W3:Y:S01]  /*31f0*/  LDC.64 R16, c[0x0][0x398] ;  /* 0x0000e600ff107b82 */ /* 0x000ee20000000a00 */
[----:B0-----:R-:W-:-:S05]  /*3200*/  IMAD.WIDE.U32 R14, R9, 0x4, R14 ;  /* 0x00000004090e7825 */ /* 0x001fca00078e000e */
[----:B------:R-:W2:Y:S01]  /*3210*/  LDG.E.CONSTANT R0, desc[UR16][R14.64] ;  /* 0x000000100e007981 */ /* 0x000ea2000c1e9900 */
[----:B---3--:R-:W-:-:S05]  /*3220*/  IMAD.WIDE.U32 R16, R9, 0x4, R16 ;  /* 0x0000000409107825 */ /* 0x008fca00078e0010 */
[----:B------:R0:W5:Y:S01]  /*3230*/  LDG.E.CONSTANT R7, desc[UR16][R16.64] ;  /* 0x0000001010077981 */ /* 0x000162000c1e9900 */
[----:B--2---:R-:W-:-:S04]  /*3240*/  FADD R33, R0, UR4 ;  /* 0x0000000400217e21 */ /* 0x004fc80008000000 */
[----:B------:R0:W2:Y:S01]  /*3250*/  MUFU.RSQ R8, R33 ;  /* 0x0000002100087308 */ /* 0x0000a20000001400 */
[----:B------:R-:W-:-:S04]  /*3260*/  IADD3 R0, PT, PT, R33, -0xd000000, RZ ;  /* 0xf300000021007810 */ /* 0x000fc80007ffe0ff */
[----:B------:R-:W-:-:S13]  /*3270*/  ISETP.GT.U32.AND P0, PT, R0, 0x727fffff, PT ;  /* 0x727fffff0000780c */ /* 0x000fda0003f04070 */
[----:B0-2---:R-:W-:Y:S05]  /*3280*/  @!P0 BRA `(.L_x_53) ;  /* 0x00000000000c8947 */ /* 0x005fea0003800000 */
[----:B------:R-:W-:-:S07]  /*3290*/  MOV R0, 0x32b0 ;  /* 0x000032b000007802 */ /* 0x000fce0000000f00 */
[----:B-1---5:R-:W-:Y:S05]  /*32a0*/  CALL.REL.NOINC `($__internal_0_$__cuda_sm20_sqrt_rn_f32_slowpath) ;  /* 0x0000000800087944 */ /* 0x022fea0003c00000 */
[----:B------:R-:W-:Y:S05]  /*32b0*/  BRA `(.L_x_54) ;  /* 0x0000000000107947 */ /* 0x000fea0003800000 */
.L_x_53:
[----:B-1----:R-:W-:Y:S01]  /*32c0*/  FMUL.FTZ R2, R33, R8 ;  /* 0x0000000821027220 */ /* 0x002fe20000410000 */
[----:B------:R-:W-:-:S03]  /*32d0*/  FMUL.FTZ R0, R8, 0.5 ;  /* 0x3f00000008007820 */ /* 0x000fc60000410000 */
[----:B------:R-:W-:-:S04]  /*32e0*/  FFMA R3, -R2, R2, R33 ;  /* 0x0000000202037223 */ /* 0x000fc80000000121 */
[----:B------:R-:W-:-:S07]  /*32f0*/  FFMA R2, R3, R0, R2 ;  /* 0x0000000003027223 */ /* 0x000fce0000000002 */
.L_x_54:
        /* <DEDUP_REMOVED lines=8> */
[----:B------:R-:W-:Y:S01]  /*3380*/  MOV R3, R2 ;  /* 0x0000000200037202 */ /* 0x000fe20000000f00 */
[----:B------:R-:W-:Y:S01]  /*3390*/  IMAD.MOV.U32 R0, RZ, RZ, R7 ;  /* 0x000000ffff007224 */ /* 0x000fe200078e0007 */
[----:B------:R-:W-:-:S07]  /*33a0*/  MOV R2, 0x33c0 ;  /* 0x000033c000027802 */ /* 0x000fce0000000f00 */
[----:B------:R-:W-:Y:S05]  /*33b0*/  CALL.REL.NOINC `($__internal_1_$__cuda_sm3x_div_rn_noftz_f32_slowpath) ;  /* 0x0000000800207944 */ /* 0x000fea0003c00000 */
[----:B------:R-:W-:-:S07]  /*33c0*/  MOV R19, R0 ;  /* 0x0000000000137202 */ /* 0x000fce0000000f00 */
.L_x_55:
        /* <DEDUP_REMOVED lines=12> */
[----:B------:R-:W-:Y:S01]  /*3490*/  IADD3 R8, PT, PT, R6, R9, RZ ;  /* 0x0000000906087210 */ /* 0x000fe20007ffe0ff */
[----:B--2---:R-:W-:Y:S01]  /*34a0*/  FADD R33, R14, UR6 ;  /* 0x000000060e217e21 */ /* 0x004fe20008000000 */
[----:B----4-:R-:W-:-:S03]  /*34b0*/  FFMA R0, R7, -R19, R0 ;  /* 0x8000001307007223 */ /* 0x010fc60000000000 */
[----:B-1----:R-:W-:Y:S02]  /*34c0*/  IMAD R7, R8, UR4, R5 ;  /* 0x0000000408077c24 */ /* 0x002fe4000f8e0205 */
[----:B------:R-:W-:Y:S02]  /*34d0*/  FFMA R0, RZ, R19, R0 ;  /* 0x00000013ff007223 */ /* 0x000fe40000000000 */
        /* <DEDUP_REMOVED lines=12> */
.L_x_56:
[----:B-1----:R-:W-:Y:S01]  /*35a0*/  FMUL.FTZ R3, R33, R8 ;  /* 0x0000000821037220 */ /* 0x002fe20000410000 */
[----:B------:R-:W-:-:S03]  /*35b0*/  FMUL.FTZ R2, R8, 0.5 ;  /* 0x3f00000008027820 */ /* 0x000fc60000410000 */
[----:B------:R-:W-:-:S04]  /*35c0*/  FFMA R0, -R3, R3, R33 ;  /* 0x0000000303007223 */ /* 0x000fc80000000121 */
[----:B------:R-:W-:-:S07]  /*35d0*/  FFMA R3, R0, R2, R3 ;  /* 0x0000000200037223 */ /* 0x000fce0000000003 */
.L_x_57:
        /* <DEDUP_REMOVED lines=12> */
.L_x_58:
[----:B------:R-:W2:Y:S01]  /*36a0*/  LDG.E.CONSTANT R0, desc[UR16][R12.64+0x4] ;  /* 0x000004100c007981 */ /* 0x000ea2000c1e9900 */
[----:B------:R-:W0:Y:S01]  /*36b0*/  LDCU UR4, c[0x0][0x3c4] ;  /* 0x00007880ff0477ac */ /* 0x000e220008000800 */
[----:B------:R-:W1:Y:S02]  /*36c0*/  LDC.64 R2, c[0x0][0x388] ;  /* 0x0000e200ff027b82 */ /* 0x000e640000000a00 */
[----:B------:R-:W2:Y:S01]  /*36d0*/  LDG.E.CONSTANT R11, desc[UR16][R10.64+0x4] ;  /* 0x000004100a0b7981 */ /* 0x000ea2000c1e9900 */
[----:B------:R-:W3:Y:S01]  /*36e0*/  LDCU UR5, c[0x0][0x3c8] ;  /* 0x00007900ff0577ac */ /* 0x000ee20008000800 */
[----:B------:R-:W-:Y:S02]  /*36f0*/  IADD3 R9, PT, PT, R9, 0x2, RZ ;  /* 0x0000000209097810 */ /* 0x000fe40007ffe0ff */
[----:B0-----:R-:W-:-:S05]  /*3700*/  IADD3 R7, PT, PT, R7, UR4, RZ ;  /* 0x0000000407077c10 */ /* 0x001fca000fffe0ff */
[----:B---3--:R-:W-:-:S04]  /*3710*/  IMAD R7, R7, UR5, R4 ;  /* 0x0000000507077c24 */ /* 0x008fc8000f8e0204 */
[----:B-1----:R-:W-:-:S04]  /*3720*/  IMAD.WIDE R2, R7, 0x4, R2 ;  /* 0x0000000407027825 */ /* 0x002fc800078e0202 */
[----:B--2---:R-:W-:-:S04]  /*3730*/  FFMA R0, R11, -R15, R0 ;  /* 0x8000000f0b007223 */ /* 0x004fc80000000000 */
[----:B------:R-:W-:-:S05]  /*3740*/  FFMA R0, RZ, R15, R0 ;  /* 0x0000000fff007223 */ /* 0x000fca0000000000 */
[----:B------:R-:W-:-:S05]  /*3750*/  FMNMX R7, RZ, R0, !PT ;  /* 0x00000000ff077209 */ /* 0x000fca0007800000 */
[----:B------:R0:W-:Y:S02]  /*3760*/  STG.E desc[UR16][R2.64], R7 ;  /* 0x0000000702007986 */ /* 0x0001e4000c101910 */
.L_x_52:
[----:B------:R-:W2:Y:S02]  /*3770*/  LDC R0, c[0x0][0x3c0] ;  /* 0x0000f000ff007b82 */ /* 0x000ea40000000800 */
[----:B--2---:R-:W-:-:S04]  /*3780*/  LOP3.LUT R0, R0, 0x1, RZ, 0xc0, !PT ;  /* 0x0000000100007812 */ /* 0x004fc800078ec0ff */
[----:B------:R-:W-:-:S13]  /*3790*/  ISETP.NE.U32.AND P0, PT, R0, 0x1, PT ;  /* 0x000000010000780c */ /* 0x000fda0003f05070 */
[----:B------:R-:W-:Y:S05]  /*37a0*/  @P0 EXIT ;  /* 0x000000000000094d */ /* 0x000fea0003800000 */
[----:B------:R-:W2:Y:S01]  /*37b0*/  LDC.64 R10, c[0x0][0x3b0] ;  /* 0x0000ec00ff0a7b82 */ /* 0x000ea20000000a00 */
[----:B------:R-:W3:Y:S07]  /*37c0*/  LDCU UR4, c[0x0][0x3d0] ;  /* 0x00007a00ff0477ac */ /* 0x000eee0008000800 */
[----:B01----:R-:W0:Y:S01]  /*37d0*/  LDC.64 R2, c[0x0][0x398] ;  /* 0x0000e600ff027b82 */ /* 0x003e220000000a00 */
[----:B--2---:R-:W-:-:S06]  /*37e0*/  IMAD.WIDE.U32 R10, R9, 0x4, R10 ;  /* 0x00000004090a7825 */ /* 0x004fcc00078e000a */
        /* <DEDUP_REMOVED lines=11> */
.L_x_59:
[----:B------:R-:W-:Y:S01]  /*38a0*/  FMUL.FTZ R2, R33, R8 ;  /* 0x0000000821027220 */ /* 0x000fe20000410000 */
[----:B------:R-:W-:-:S03]  /*38b0*/  FMUL.FTZ R0, R8, 0.5 ;  /* 0x3f00000008007820 */ /* 0x000fc60000410000 */
[----:B------:R-:W-:-:S04]  /*38c0*/  FFMA R3, -R2, R2, R33 ;  /* 0x0000000202037223 */ /* 0x000fc80000000121 */
[----:B------:R-:W-:-:S07]  /*38d0*/  FFMA R2, R3, R0, R2 ;  /* 0x0000000003027223 */ /* 0x000fce0000000002 */
.L_x_60:
        /* <DEDUP_REMOVED lines=9> */
[----:B------:R-:W-:Y:S02]  /*3970*/  MOV R0, R7 ;  /* 0x0000000700007202 */ /* 0x000fe40000000f00 */
[----:B------:R-:W-:-:S07]  /*3980*/  MOV R2, 0x39a0 ;  /* 0x000039a000027802 */ /* 0x000fce0000000f00 */
[----:B------:R-:W-:Y:S05]  /*3990*/  CALL.REL.NOINC `($__internal_1_$__cuda_sm3x_div_rn_noftz_f32_slowpath) ;  /* 0x0000000000a87944 */ /* 0x000fea0003c00000 */
[----:B------:R-:W-:-:S07]  /*39a0*/  MOV R15, R0 ;  /* 0x00000000000f7202 */ /* 0x000fce0000000f00 */
.L_x_61:
        /* <DEDUP_REMOVED lines=18> */
        .weak           $__internal_0_$__cuda_sm20_sqrt_rn_f32_slowpath
        .type           $__internal_0_$__cuda_sm20_sqrt_rn_f32_slowpath,@function
        .size           $__internal_0_$__cuda_sm20_sqrt_rn_f32_slowpath,($__internal_1_$__cuda_sm3x_div_rn_noftz_f32_slowpath - $__internal_0_$__cuda_sm20_sqrt_rn_f32_slowpath)
$__internal_0_$__cuda_sm20_sqrt_rn_f32_slowpath:
[----:B------:R-:W-:-:S13]  /*3ad0*/  LOP3.LUT P0, RZ, R33, 0x7fffffff, RZ, 0xc0, !PT ;  /* 0x7fffffff21ff7812 */ /* 0x000fda000780c0ff */
[----:B------:R-:W-:Y:S01]  /*3ae0*/  @!P0 MOV R2, R33 ;  /* 0x0000002100028202 */ /* 0x000fe20000000f00 */
[----:B------:R-:W-:Y:S06]  /*3af0*/  @!P0 BRA `(.L_x_62) ;  /* 0x0000000000448947 */ /* 0x000fec0003800000 */
[----:B------:R-:W-:-:S13]  /*3b00*/  FSETP.GEU.FTZ.AND P0, PT, R33, RZ, PT ;  /* 0x000000ff2100720b */ /* 0x000fda0003f1e000 */
[----:B------:R-:W-:Y:S01]  /*3b10*/  @!P0 MOV R2, 0x7fffffff ;  /* 0x7fffffff00028802 */ /* 0x000fe20000000f00 */
[----:B------:R-:W-:Y:S06]  /*3b20*/  @!P0 BRA `(.L_x_62) ;  /* 0x0000000000388947 */ /* 0x000fec0003800000 */
[----:B------:R-:W-:-:S13]  /*3b30*/  FSETP.GTU.FTZ.AND P0, PT, |R33|, +INF , PT ;  /* 0x7f8000002100780b */ /* 0x000fda0003f1c200 */
[----:B------:R-:W-:Y:S01]  /*3b40*/  @P0 FADD.FTZ R2, R33, 1 ;  /* 0x3f80000021020421 */ /* 0x000fe20000010000 */
[----:B------:R-:W-:Y:S06]  /*3b50*/  @P0 BRA `(.L_x_62) ;  /* 0x00000000002c0947 */ /* 0x000fec0003800000 */
[----:B------:R-:W-:-:S13]  /*3b60*/  FSETP.NEU.FTZ.AND P0, PT, |R33|, +INF , PT ;  /* 0x7f8000002100780b */ /* 0x000fda0003f1d200 */
[----:B------:R-:W-:Y:S01]  /*3b70*/  @!P0 MOV R2, R33 ;  /* 0x0000002100028202 */ /* 0x000fe20000000f00 */
[----:B------:R-:W-:Y:S06]  /*3b80*/  @!P0 BRA `(.L_x_62) ;  /* 0x0000000000208947 */ /* 0x000fec0003800000 */
[----:B------:R-:W-:-:S04]  /*3b90*/  FFMA R33, R33, 1.84467440737095516160e+19, RZ ;  /* 0x5f80000021217823 */ /* 0x000fc800000000ff */
[----:B------:R-:W0:Y:S02]  /*3ba0*/  MUFU.RSQ R2, R33 ;  /* 0x0000002100027308 */ /* 0x000e240000001400 */
[----:B0-----:R-:W-:Y:S01]  /*3bb0*/  FMUL.FTZ R8, R33, R2 ;  /* 0x0000000221087220 */ /* 0x001fe20000410000 */
[----:B------:R-:W-:-:S03]  /*3bc0*/  FMUL.FTZ R2, R2, 0.5 ;  /* 0x3f00000002027820 */ /* 0x000fc60000410000 */
[----:B------:R-:W-:-:S04]  /*3bd0*/  FADD.FTZ R3, -R8, -RZ ;  /* 0x800000ff08037221 */ /* 0x000fc80000010100 */
[----:B------:R-:W-:-:S04]  /*3be0*/  FFMA R3, R8, R3, R33 ;  /* 0x0000000308037223 */ /* 0x000fc80000000021 */
[----:B------:R-:W-:-:S04]  /*3bf0*/  FFMA R2, R3, R2, R8 ;  /* 0x0000000203027223 */ /* 0x000fc80000000008 */
[----:B------:R-:W-:-:S07]  /*3c00*/  FMUL.FTZ R2, R2, 2.3283064365386962891e-10 ;  /* 0x2f80000002027820 */ /* 0x000fce0000410000 */
.L_x_62:
[----:B------:R-:W-:Y:S02]  /*3c10*/  HFMA2 R33, -RZ, RZ, 0, 0 ;  /* 0x00000000ff217431 */ /* 0x000fe400000001ff */
[----:B------:R-:W-:-:S04]  /*3c20*/  IMAD.MOV.U32 R32, RZ, RZ, R0 ;  /* 0x000000ffff207224 */ /* 0x000fc800078e0000 */
[----:B------:R-:W-:Y:S05]  /*3c30*/  RET.REL.NODEC R32 `(_Z28fused_conv_batch_relu_kernelPKfPfS0_S0_S0_S0_S0_iiiiiif) ;  /* 0xffffffc020f07950 */ /* 0x000fea0003c3ffff */
        .weak           $__internal_1_$__cuda_sm3x_div_rn_noftz_f32_slowpath
        .type           $__internal_1_$__cuda_sm3x_div_rn_noftz_f32_slowpath,@function
        .size           $__internal_1_$__cuda_sm3x_div_rn_noftz_f32_slowpath,(.L_x_73 - $__internal_1_$__cuda_sm3x_div_rn_noftz_f32_slowpath)
$__internal_1_$__cuda_sm3x_div_rn_noftz_f32_slowpath:
[----:B------:R-:W-:Y:S02]  /*3c40*/  SHF.R.U32.HI R8, RZ, 0x17, R3 ;  /* 0x00000017ff087819 */ /* 0x000fe40000011603 */
[----:B------:R-:W-:Y:S02]  /*3c50*/  SHF.R.U32.HI R30, RZ, 0x17, R0 ;  /* 0x00000017ff1e7819 */ /* 0x000fe40000011600 */
[----:B------:R-:W-:Y:S02]  /*3c60*/  LOP3.LUT R8, R8, 0xff, RZ, 0xc0, !PT ;  /* 0x000000ff08087812 */ /* 0x000fe400078ec0ff */
[----:B------:R-:W-:Y:S02]  /*3c70*/  LOP3.LUT R30, R30, 0xff, RZ, 0xc0, !PT ;  /* 0x000000ff1e1e7812 */ /* 0x000fe400078ec0ff */
[----:B------:R-:W-:Y:S02]  /*3c80*/  IADD3 R32, PT, PT, R8, -0x1, RZ ;  /* 0xffffffff08207810 */ /* 0x000fe40007ffe0ff */
[----:B------:R-:W-:-:S02]  /*3c90*/  IADD3 R33, PT, PT, R30, -0x1, RZ ;  /* 0xffffffff1e217810 */ /* 0x000fc40007ffe0ff */
[----:B------:R-:W-:-:S04]  /*3ca0*/  ISETP.GT.U32.AND P0, PT, R32, 0xfd, PT ;  /* 0x000000fd2000780c */ /* 0x000fc80003f04070 */
[----:B------:R-:W-:-:S13]  /*3cb0*/  ISETP.GT.U32.OR P0, PT, R33, 0xfd, P0 ;  /* 0x000000fd2100780c */ /* 0x000fda0000704470 */
[----:B------:R-:W-:Y:S01]  /*3cc0*/  @!P0 MOV R28, RZ ;  /* 0x000000ff001c8202 */ /* 0x000fe20000000f00 */
[----:B------:R-:W-:Y:S06]  /*3cd0*/  @!P0 BRA `(.L_x_63) ;  /* 0x00000000005c8947 */ /* 0x000fec0003800000 */
[----:B------:R-:W-:Y:S02]  /*3ce0*/  FSETP.GTU.FTZ.AND P0, PT, |R0|, +INF , PT ;  /* 0x7f8000000000780b */ /* 0x000fe40003f1c200 */
[----:B------:R-:W-:-:S04]  /*3cf0*/  FSETP.GTU.FTZ.AND P1, PT, |R3|, +INF , PT ;  /* 0x7f8000000300780b */ /* 0x000fc80003f3c200 */
[----:B------:R-:W-:-:S13]  /*3d00*/  PLOP3.LUT P0, PT, P0, P1, PT, 0xf8, 0x8f ;  /* 0x00000000008f781c */ /* 0x000fda0000703f70 */
[----:B------:R-:W-:Y:S05]  /*3d10*/  @P0 BRA `(.L_x_64) ;  /* 0x0000000400440947 */ /* 0x000fea0003800000 */
[----:B------:R-:W-:-:S13]  /*3d20*/  LOP3.LUT P0, RZ, R3, 0x7fffffff, R0, 0xc8, !PT ;  /* 0x7fffffff03ff7812 */ /* 0x000fda000780c800 */
[----:B------:R-:W-:Y:S05]  /*3d30*/  @!P0 BRA `(.L_x_65) ;  /* 0x0000000400348947 */ /* 0x000fea0003800000 */
[C---:B------:R-:W-:Y:S02]  /*3d40*/  FSETP.NEU.FTZ.AND P0, PT, |R0|.reuse, +INF , PT ;  /* 0x7f8000000000780b */ /* 0x040fe40003f1d200 */
[----:B------:R-:W-:Y:S02]  /*3d50*/  FSETP.NEU.FTZ.AND P2, PT, |R3|, +INF , PT ;  /* 0x7f8000000300780b */ /* 0x000fe40003f5d200 */
[----:B------:R-:W-:-:S11]  /*3d60*/  FSETP.NEU.FTZ.AND P1, PT, |R0|, +INF , PT ;  /* 0x7f8000000000780b */ /* 0x000fd60003f3d200 */
[----:B------:R-:W-:Y:S05]  /*3d70*/  @!P2 BRA !P0, `(.L_x_65) ;  /* 0x000000040024a947 */ /* 0x000fea0004000000 */
[----:B------:R-:W-:-:S04]  /*3d80*/  LOP3.LUT P0, RZ, R0, 0x7fffffff, RZ, 0xc0, !PT ;  /* 0x7fffffff00ff7812 */ /* 0x000fc8000780c0ff */
[----:B------:R-:W-:-:S13]  /*3d90*/  PLOP3.LUT P0, PT, P2, P0, PT, 0x2f, 0xf2 ;  /* 0x0000000000f2781c */ /* 0x000fda0001700577 */
[----:B------:R-:W-:Y:S05]  /*3da0*/  @P0 BRA `(.L_x_66) ;  /* 0x0000000400100947 */ /* 0x000fea0003800000 */
[----:B------:R-:W-:-:S04]  /*3db0*/  LOP3.LUT P0, RZ, R3, 0x7fffffff, RZ, 0xc0, !PT ;  /* 0x7fffffff03ff7812 */ /* 0x000fc8000780c0ff */
[----:B------:R-:W-:-:S13]  /*3dc0*/  PLOP3.LUT P0, PT, P1, P0, PT, 0x2f, 0xf2 ;  /* 0x0000000000f2781c */ /* 0x000fda0000f00577 */
[----:B------:R-:W-:Y:S05]  /*3dd0*/  @P0 BRA `(.L_x_67) ;  /* 0x0000000000f80947 */ /* 0x000fea0003800000 */
[----:B------:R-:W-:Y:S02]  /*3de0*/  ISETP.GE.AND P0, PT, R33, RZ, PT ;  /* 0x000000ff2100720c */ /* 0x000fe40003f06270 */
[----:B------:R-:W-:-:S11]  /*3df0*/  ISETP.GE.AND P1, PT, R32, RZ, PT ;  /* 0x000000ff2000720c */ /* 0x000fd60003f26270 */
[----:B------:R-:W-:Y:S01]  /*3e00*/  @P0 MOV R28, RZ ;  /* 0x000000ff001c0202 */ /* 0x000fe20000000f00 */
[----:B------:R-:W-:Y:S02]  /*3e10*/  @!P0 IMAD.MOV.U32 R28, RZ, RZ, -0x40 ;  /* 0xffffffc0ff1c8424 */ /* 0x000fe400078e00ff */
[----:B------:R-:W-:Y:S01]  /*3e20*/  @!P0 FFMA R0, R0, 1.84467440737095516160e+19, RZ ;  /* 0x5f80000000008823 */ /* 0x000fe200000000ff */
[----:B------:R-:W-:Y:S02]  /*3e30*/  @!P1 FFMA R3, R3, 1.84467440737095516160e+19, RZ ;  /* 0x5f80000003039823 */ /* 0x000fe400000000ff */
[----:B------:R-:W-:-:S07]  /*3e40*/  @!P1 IADD3 R28, PT, PT, R28, 0x40, RZ ;  /* 0x000000401c1c9810 */ /* 0x000fce0007ffe0ff */
.L_x_63:
[----:B------:R-:W-:Y:S02]  /*3e50*/  LEA R34, R8, 0xc0800000, 0x17 ;  /* 0xc080000008227811 */ /* 0x000fe400078eb8ff */
[----:B------:R-:W-:Y:S02]  /*3e60*/  IADD3 R35, PT, PT, R30, -0x7f, RZ ;  /* 0xffffff811e237810 */ /* 0x000fe40007ffe0ff */
[----:B------:R-:W-:-:S03]  /*3e70*/  IADD3 R34, PT, PT, -R34, R3, RZ ;  /* 0x0000000322227210 */ /* 0x000fc60007ffe1ff */
[C---:B------:R-:W-:Y:S01]  /*3e80*/  IMAD R0, R35.reuse, -0x800000, R0 ;  /* 0xff80000023007824 */ /* 0x040fe200078e0200 */
[----:B------:R-:W0:Y:S01]  /*3e90*/  MUFU.RCP R32, R34 ;  /* 0x0000002200207308 */ /* 0x000e220000001000 */
[----:B------:R-:W-:Y:S01]  /*3ea0*/  FADD.FTZ R3, -R34, -RZ ;  /* 0x800000ff22037221 */ /* 0x000fe20000010100 */
[----:B------:R-:W-:-:S04]  /*3eb0*/  IADD3 R35, PT, PT, R35, 0x7f, -R8 ;  /* 0x0000007f23237810 */ /* 0x000fc80007ffe808 */
[----:B------:R-:W-:Y:S01]  /*3ec0*/  IADD3 R35, PT, PT, R35, R28, RZ ;  /* 0x0000001c23237210 */ /* 0x000fe20007ffe0ff */
[----:B0-----:R-:W-:-:S04]  /*3ed0*/  FFMA R33, R32, R3, 1 ;  /* 0x3f80000020217423 */ /* 0x001fc80000000003 */
[----:B------:R-:W-:-:S04]  /*3ee0*/  FFMA R33, R32, R33, R32 ;  /* 0x0000002120217223 */ /* 0x000fc80000000020 */
[----:B------:R-:W-:-:S04]  /*3ef0*/  FFMA R30, R0, R33, RZ ;  /* 0x00000021001e7223 */ /* 0x000fc800000000ff */
[----:B------:R-:W-:-:S04]  /*3f00*/  FFMA R32, R3, R30, R0 ;  /* 0x0000001e03207223 */ /* 0x000fc80000000000 */
[----:B------:R-:W-:-:S04]  /*3f10*/  FFMA R32, R33, R32, R30 ;  /* 0x0000002021207223 */ /* 0x000fc8000000001e */
[----:B------:R-:W-:-:S04]  /*3f20*/  FFMA R3, R3, R32, R0 ;  /* 0x0000002003037223 */ /* 0x000fc80000000000 */
[----:B------:R-:W-:-:S05]  /*3f30*/  FFMA R0, R33, R3, R32 ;  /* 0x0000000321007223 */ /* 0x000fca0000000020 */
[----:B------:R-:W-:-:S04]  /*3f40*/  SHF.R.U32.HI R8, RZ, 0x17, R0 ;  /* 0x00000017ff087819 */ /* 0x000fc80000011600 */
[----:B------:R-:W-:-:S04]  /*3f50*/  LOP3.LUT R8, R8, 0xff, RZ, 0xc0, !PT ;  /* 0x000000ff08087812 */ /* 0x000fc800078ec0ff */
[----:B------:R-:W-:-:S05]  /*3f60*/  IADD3 R8, PT, PT, R8, R35, RZ ;  /* 0x0000002308087210 */ /* 0x000fca0007ffe0ff */
[----:B------:R-:W-:-:S05]  /*3f70*/  VIADD R28, R8, 0xffffffff ;  /* 0xffffffff081c7836 */ /* 0x000fca0000000000 */
[----:B------:R-:W-:-:S13]  /*3f80*/  ISETP.GE.U32.AND P0, PT, R28, 0xfe, PT ;  /* 0x000000fe1c00780c */ /* 0x000fda0003f06070 */
[----:B------:R-:W-:Y:S05]  /*3f90*/  @!P0 BRA `(.L_x_68) ;  /* 0x0000000000808947 */ /* 0x000fea0003800000 */
[----:B------:R-:W-:-:S13]  /*3fa0*/  ISETP.GT.AND P0, PT, R8, 0xfe, PT ;  /* 0x000000fe0800780c */ /* 0x000fda0003f04270 */
[----:B------:R-:W-:Y:S05]  /*3fb0*/  @P0 BRA `(.L_x_69) ;  /* 0x00000000006c0947 */ /* 0x000fea0003800000 */
[----:B------:R-:W-:-:S13]  /*3fc0*/  ISETP.GE.AND P0, PT, R8, 0x1, PT ;  /* 0x000000010800780c */ /* 0x000fda0003f06270 */
[----:B------:R-:W-:Y:S05]  /*3fd0*/  @P0 BRA `(.L_x_70) ;  /* 0x0000000000980947 */ /* 0x000fea0003800000 */
[----:B------:R-:W-:Y:S02]  /*3fe0*/  ISETP.GE.AND P0, PT, R8, -0x18, PT ;  /* 0xffffffe80800780c */ /* 0x000fe40003f06270 */
[----:B------:R-:W-:-:S11]  /*3ff0*/  LOP3.LUT R0, R0, 0x80000000, RZ, 0xc0, !PT ;  /* 0x8000000000007812 */ /* 0x000fd600078ec0ff */
[----:B------:R-:W-:Y:S05]  /*4000*/  @!P0 BRA `(.L_x_70) ;  /* 0x00000000008c8947 */ /* 0x000fea0003800000 */
[CCC-:B------:R-:W-:Y:S01]  /*4010*/  FFMA.RZ R28, R33.reuse, R3.reuse, R32.reuse ;  /* 0x00000003211c7223 */ /* 0x1c0fe2000000c020 */
[CCC-:B------:R-:W-:Y:S01]  /*4020*/  FFMA.RP R30, R33.reuse, R3.reuse, R32.reuse ;  /* 0x00000003211e7223 */ /* 0x1c0fe20000008020 */
[----:B------:R-:W-:Y:S01]  /*4030*/  FFMA.RM R3, R33, R3, R32 ;  /* 0x0000000321037223 */ /* 0x000fe20000004020 */
[----:B------:R-:W-:Y:S02]  /*4040*/  IADD3 R32, PT, PT, R8, 0x20, RZ ;  /* 0x0000002008207810 */ /* 0x000fe40007ffe0ff */
[----:B------:R-:W-:Y:S02]  /*4050*/  LOP3.LUT R28, R28, 0x7fffff, RZ, 0xc0, !PT ;  /* 0x007fffff1c1c7812 */ /* 0x000fe400078ec0ff */
[----:B------:R-:W-:Y:S02]  /*4060*/  ISETP.NE.AND P2, PT, R8, RZ, PT ;  /* 0x000000ff0800720c */ /* 0x000fe40003f45270 */
[----:B------:R-:W-:Y:S02]  /*4070*/  LOP3.LUT R33, R28, 0x800000, RZ, 0xfc, !PT ;  /* 0x008000001c217812 */ /* 0x000fe400078efcff */
[----:B------:R-:W-:-:S02]  /*4080*/  ISETP.NE.AND P1, PT, R8, RZ, PT ;  /* 0x000000ff0800720c */ /* 0x000fc40003f25270 */
[----:B------:R-:W-:Y:S02]  /*4090*/  IADD3 R8, PT, PT, -R8, RZ, RZ ;  /* 0x000000ff08087210 */ /* 0x000fe40007ffe1ff */
[----:B------:R-:W-:Y:S02]  /*40a0*/  SHF.L.U32 R32, R33, R32, RZ ;  /* 0x0000002021207219 */ /* 0x000fe400000006ff */
[----:B------:R-:W-:Y:S02]  /*40b0*/  FSETP.NEU.FTZ.AND P0, PT, R30, R3, PT ;  /* 0x000000031e00720b */ /* 0x000fe40003f1d000 */
[----:B------:R-:W-:Y:S02]  /*40c0*/  SEL R8, R8, RZ, P2 ;  /* 0x000000ff08087207 */ /* 0x000fe40001000000 */
[----:B------:R-:W-:Y:S02]  /*40d0*/  ISETP.NE.AND P1, PT, R32, RZ, P1 ;  /* 0x000000ff2000720c */ /* 0x000fe40000f25270 */
[----:B------:R-:W-:-:S02]  /*40e0*/  SHF.R.U32.HI R28, RZ, R8, R33 ;  /* 0x00000008ff1c7219 */ /* 0x000fc40000011621 */
[----:B------:R-:W-:Y:S02]  /*40f0*/  PLOP3.LUT P0, PT, P0, P1, PT, 0xf8, 0x8f ;  /* 0x00000000008f781c */ /* 0x000fe40000703f70 */
[----:B------:R-:W-:Y:S02]  /*4100*/  SHF.R.U32.HI R8, RZ, 0x1, R28 ;  /* 0x00000001ff087819 */ /* 0x000fe4000001161c */
[----:B------:R-:W-:-:S04]  /*4110*/  SEL R3, RZ, 0x1, !P0 ;  /* 0x00000001ff037807 */ /* 0x000fc80004000000 */
[----:B------:R-:W-:-:S04]  /*4120*/  LOP3.LUT R3, R3, 0x1, R8, 0xf8, !PT ;  /* 0x0000000103037812 */ /* 0x000fc800078ef808 */
[----:B------:R-:W-:-:S04]  /*4130*/  LOP3.LUT R3, R3, R28, RZ, 0xc0, !PT ;  /* 0x0000001c03037212 */ /* 0x000fc800078ec0ff */
[----:B------:R-:W-:-:S04]  /*4140*/  IADD3 R3, PT, PT, R8, R3, RZ ;  /* 0x0000000308037210 */ /* 0x000fc80007ffe0ff */
[----:B------:R-:W-:Y:S01]  /*4150*/  LOP3.LUT R0, R3, R0, RZ, 0xfc, !PT ;  /* 0x0000000003007212 */ /* 0x000fe200078efcff */
[----:B------:R-:W-:Y:S06]  /*4160*/  BRA `(.L_x_70) ;  /* 0x0000000000347947 */ /* 0x000fec0003800000 */
.L_x_69:
[----:B------:R-:W-:-:S04]  /*4170*/  LOP3.LUT R0, R0, 0x80000000, RZ, 0xc0, !PT ;  /* 0x8000000000007812 */ /* 0x000fc800078ec0ff */
[----:B------:R-:W-:Y:S01]  /*4180*/  LOP3.LUT R0, R0, 0x7f800000, RZ, 0xfc, !PT ;  /* 0x7f80000000007812 */ /* 0x000fe200078efcff */
[----:B------:R-:W-:Y:S06]  /*4190*/  BRA `(.L_x_70) ;  /* 0x0000000000287947 */ /* 0x000fec0003800000 */
.L_x_68:
[----:B------:R-:W-:Y:S01]  /*41a0*/  LEA R0, R35, R0, 0x17 ;  /* 0x0000000023007211 */ /* 0x000fe200078eb8ff */
[----:B------:R-:W-:Y:S06]  /*41b0*/  BRA `(.L_x_70) ;  /* 0x0000000000207947 */ /* 0x000fec0003800000 */
.L_x_67:
[----:B------:R-:W-:-:S04]  /*41c0*/  LOP3.LUT R0, R3, 0x80000000, R0, 0x48, !PT ;  /* 0x8000000003007812 */ /* 0x000fc800078e4800 */
[----:B------:R-:W-:Y:S01]  /*41d0*/  LOP3.LUT R0, R0, 0x7f800000, RZ, 0xfc, !PT ;  /* 0x7f80000000007812 */ /* 0x000fe200078efcff */
[----:B------:R-:W-:Y:S06]  /*41e0*/  BRA `(.L_x_70) ;  /* 0x0000000000147947 */ /* 0x000fec0003800000 */
.L_x_66:
[----:B------:R-:W-:Y:S01]  /*41f0*/  LOP3.LUT R0, R3, 0x80000000, R0, 0x48, !PT ;  /* 0x8000000003007812 */ /* 0x000fe200078e4800 */
[----:B------:R-:W-:Y:S06]  /*4200*/  BRA `(.L_x_70) ;  /* 0x00000000000c7947 */ /* 0x000fec0003800000 */
.L_x_65:
[----:B------:R-:W0:Y:S01]  /*4210*/  MUFU.RSQ R0, -QNAN ;  /* 0xffc0000000007908 */ /* 0x000e220000001400 */
[----:B------:R-:W-:Y:S05]  /*4220*/  BRA `(.L_x_70) ;  /* 0x0000000000047947 */ /* 0x000fea0003800000 */
.L_x_64:
[----:B------:R-:W-:-:S07]  /*4230*/  FADD.FTZ R0, R0, R3 ;  /* 0x0000000300007221 */ /* 0x000fce0000010000 */
.L_x_70:
[----:B------:R-:W-:-:S04]  /*4240*/  HFMA2 R3, -RZ, RZ, 0, 0 ;  /* 0x00000000ff037431 */ /* 0x000fc800000001ff */
[----:B0-----:R-:W-:Y:S05]  /*4250*/  RET.REL.NODEC R2 `(_Z28fused_conv_batch_relu_kernelPKfPfS0_S0_S0_S0_S0_iiiiiif) ;  /* 0xffffffbc02687950 */ /* 0x001fea0003c3ffff */
.L_x_71:
[----:B------:R-:W-:-:S00]  /*4260*/  BRA `(.L_x_71) ;  /* 0xfffffffc00fc7947 */ /* 0x000fc0000383ffff */
[----:B------:R-:W-:-:S00]  /*4270*/  NOP ;  /* 0x0000000000007918 */ /* 0x000fc00000000000 */
        /* <DEDUP_REMOVED lines=8> */
.L_x_73:


//--------------------- .nv.shared.reserved.0     --------------------------
	.section	.nv.shared.reserved.0,"aw",@nobits
	.weak		__nv_reservedSMEM_offset_0_alias
	.size		__nv_reservedSMEM_offset_0_alias, 0, 64
	.other		__nv_reservedSMEM_offset_0_alias,@"STO_CUDA_RESERVED_SHARED STV_DEFAULT"
__nv_reservedSMEM_offset_0_alias:
	.zero		0
	.zero		64


//--------------------- .nv.constant0._Z28fused_conv_batch_relu_kernelPKfPfS0_S0_S0_S0_S0_iiiiiif --------------------------
	.section	.nv.constant0._Z28fused_conv_batch_relu_kernelPKfPfS0_S0_S0_S0_S0_iiiiiif,"a",@progbits
	.sectionflags	@""
	.align	4
.nv.constant0._Z28fused_conv_batch_relu_kernelPKfPfS0_S0_S0_S0_S0_iiiiiif:
	.zero		980


//--------------------- SYMBOLS --------------------------

	.type		.nv.reservedSmem.offset0,@object
	.size		.nv.reservedSmem.offset0,0x4
